//
// Generated by NVIDIA NVVM Compiler
//
// Compiler Build ID: CL-36424714
// Cuda compilation tools, release 13.0, V13.0.88
// Based on NVVM 20.0.0
//

.version 9.0
.target sm_100
.address_size 64

	// .globl	_Z12setup_kernelP17curandStateXORWOW
.extern .func __assertfail
(
	.param .b64 __assertfail_param_0,
	.param .b64 __assertfail_param_1,
	.param .b32 __assertfail_param_2,
	.param .b64 __assertfail_param_3,
	.param .b64 __assertfail_param_4
)
;
.global .align 4 .b8 precalc_xorwow_matrix[102400];
.global .align 4 .b8 precalc_xorwow_offset_matrix[102400];
.global .align 4 .b8 mrg32k3aM1[2304];
.global .align 4 .b8 mrg32k3aM2[2304];
.global .align 4 .b8 mrg32k3aM1SubSeq[2016];
.global .align 4 .b8 mrg32k3aM2SubSeq[2016];
.global .align 4 .b8 mrg32k3aM1Seq[2304];
.global .align 4 .b8 mrg32k3aM2Seq[2304];
.const .align 8 .b8 __cr_lgamma_table[72];
.global .align 1 .b8 __unnamed_1[116] = {118, 111, 105, 100, 32, 103, 101, 110, 101, 114, 97, 116, 101, 95, 107, 101, 114, 110, 101, 108, 40, 99, 117, 114, 97, 110, 100, 83, 116, 97, 116, 101, 88, 79, 82, 87, 79, 87, 32, 42, 44, 32, 117, 110, 115, 105, 103, 110, 101, 100, 32, 105, 110, 116, 44, 32, 99, 111, 110, 115, 116, 32, 117, 110, 115, 105, 103, 110, 101, 100, 32, 105, 110, 116, 32, 42, 44, 32, 99, 111, 110, 115, 116, 32, 117, 110, 115, 105, 103, 110, 101, 100, 32, 105, 110, 116, 32, 42, 44, 32, 117, 110, 115, 105, 103, 110, 101, 100, 32, 105, 110, 116, 32, 42, 41};
// _ZZ19multiplyMatrixPointPfS_S_E4tile has been demoted
.global .align 1 .b8 $str[28] = {109, 121, 114, 97, 110, 100, 32, 60, 61, 32, 109, 97, 120, 95, 114, 97, 110, 100, 95, 105, 110, 116, 91, 105, 100, 120, 93};
.global .align 1 .b8 $str$1[27] = {47, 116, 109, 112, 47, 115, 97, 115, 115, 95, 99, 117, 95, 117, 49, 101, 116, 57, 107, 110, 95, 47, 107, 46, 99, 117};
.global .align 1 .b8 $str$2[28] = {109, 121, 114, 97, 110, 100, 32, 62, 61, 32, 109, 105, 110, 95, 114, 97, 110, 100, 95, 105, 110, 116, 91, 105, 100, 120, 93};

.visible .entry _Z12setup_kernelP17curandStateXORWOW(
	.param .u64 .ptr .align 1 _Z12setup_kernelP17curandStateXORWOW_param_0
)
{
	.reg .pred 	%p<24>;
	.reg .b32 	%r<406>;
	.reg .b64 	%rd<18>;

	ld.param.u64 	%rd8, [_Z12setup_kernelP17curandStateXORWOW_param_0];
	cvta.to.global.u64 	%rd9, %rd8;
	mov.u32 	%r182, %tid.x;
	mov.u32 	%r183, %ntid.x;
	mov.u32 	%r184, %ctaid.x;
	mad.lo.s32 	%r185, %r183, %r184, %r182;
	cvt.s64.s32 	%rd17, %r185;
	mul.wide.s32 	%rd10, %r185, 48;
	add.s64 	%rd2, %rd9, %rd10;
	mov.b32 	%r186, 1593684748;
	mov.b32 	%r187, 832094735;
	st.global.v2.u32 	[%rd2], {%r187, %r186};
	mov.b32 	%r188, -123459836;
	mov.b32 	%r189, 1111207954;
	st.global.v2.u32 	[%rd2+8], {%r189, %r188};
	mov.b32 	%r190, 1476011280;
	mov.b32 	%r191, -589760388;
	st.global.v2.u32 	[%rd2+16], {%r191, %r190};
	setp.eq.s32 	%p1, %r185, 0;
	@%p1 bra 	$L__BB0_42;
	mov.b32 	%r312, 0;
	mov.u64 	%rd12, precalc_xorwow_matrix;
$L__BB0_2:
	and.b64  	%rd4, %rd17, 3;
	setp.eq.s64 	%p2, %rd4, 0;
	@%p2 bra 	$L__BB0_41;
	mul.wide.u32 	%rd11, %r312, 3200;
	add.s64 	%rd5, %rd12, %rd11;
	cvt.u32.u64 	%r2, %rd4;
	mov.b32 	%r313, 0;
$L__BB0_4:
	mov.b32 	%r326, 0;
	mov.u32 	%r327, %r326;
	mov.u32 	%r328, %r326;
	mov.u32 	%r329, %r326;
	mov.u32 	%r330, %r326;
	mov.u32 	%r319, %r326;
$L__BB0_5:
	mul.wide.u32 	%rd13, %r319, 4;
	add.s64 	%rd14, %rd2, %rd13;
	ld.global.u32 	%r10, [%rd14+4];
	shl.b32 	%r11, %r319, 5;
	mov.b32 	%r325, 0;
$L__BB0_6:
	.pragma "nounroll";
	shr.u32 	%r196, %r10, %r325;
	and.b32  	%r197, %r196, 1;
	setp.eq.b32 	%p3, %r197, 1;
	not.pred 	%p4, %p3;
	add.s32 	%r198, %r11, %r325;
	mul.lo.s32 	%r199, %r198, 5;
	mul.wide.u32 	%rd15, %r199, 4;
	add.s64 	%rd6, %rd5, %rd15;
	@%p4 bra 	$L__BB0_8;
	ld.global.u32 	%r200, [%rd6];
	xor.b32  	%r330, %r330, %r200;
	ld.global.u32 	%r201, [%rd6+4];
	xor.b32  	%r329, %r329, %r201;
	ld.global.u32 	%r202, [%rd6+8];
	xor.b32  	%r328, %r328, %r202;
	ld.global.u32 	%r203, [%rd6+12];
	xor.b32  	%r327, %r327, %r203;
	ld.global.u32 	%r204, [%rd6+16];
	xor.b32  	%r326, %r326, %r204;
$L__BB0_8:
	and.b32  	%r206, %r196, 2;
	setp.eq.s32 	%p5, %r206, 0;
	@%p5 bra 	$L__BB0_10;
	ld.global.u32 	%r207, [%rd6+20];
	xor.b32  	%r330, %r330, %r207;
	ld.global.u32 	%r208, [%rd6+24];
	xor.b32  	%r329, %r329, %r208;
	ld.global.u32 	%r209, [%rd6+28];
	xor.b32  	%r328, %r328, %r209;
	ld.global.u32 	%r210, [%rd6+32];
	xor.b32  	%r327, %r327, %r210;
	ld.global.u32 	%r211, [%rd6+36];
	xor.b32  	%r326, %r326, %r211;
$L__BB0_10:
	and.b32  	%r213, %r196, 4;
	setp.eq.s32 	%p6, %r213, 0;
	@%p6 bra 	$L__BB0_12;
	ld.global.u32 	%r214, [%rd6+40];
	xor.b32  	%r330, %r330, %r214;
	ld.global.u32 	%r215, [%rd6+44];
	xor.b32  	%r329, %r329, %r215;
	ld.global.u32 	%r216, [%rd6+48];
	xor.b32  	%r328, %r328, %r216;
	ld.global.u32 	%r217, [%rd6+52];
	xor.b32  	%r327, %r327, %r217;
	ld.global.u32 	%r218, [%rd6+56];
	xor.b32  	%r326, %r326, %r218;
$L__BB0_12:
	and.b32  	%r220, %r196, 8;
	setp.eq.s32 	%p7, %r220, 0;
	@%p7 bra 	$L__BB0_14;
	ld.global.u32 	%r221, [%rd6+60];
	xor.b32  	%r330, %r330, %r221;
	ld.global.u32 	%r222, [%rd6+64];
	xor.b32  	%r329, %r329, %r222;
	ld.global.u32 	%r223, [%rd6+68];
	xor.b32  	%r328, %r328, %r223;
	ld.global.u32 	%r224, [%rd6+72];
	xor.b32  	%r327, %r327, %r224;
	ld.global.u32 	%r225, [%rd6+76];
	xor.b32  	%r326, %r326, %r225;
$L__BB0_14:
	and.b32  	%r227, %r196, 16;
	setp.eq.s32 	%p8, %r227, 0;
	@%p8 bra 	$L__BB0_16;
	ld.global.u32 	%r228, [%rd6+80];
	xor.b32  	%r330, %r330, %r228;
	ld.global.u32 	%r229, [%rd6+84];
	xor.b32  	%r329, %r329, %r229;
	ld.global.u32 	%r230, [%rd6+88];
	xor.b32  	%r328, %r328, %r230;
	ld.global.u32 	%r231, [%rd6+92];
	xor.b32  	%r327, %r327, %r231;
	ld.global.u32 	%r232, [%rd6+96];
	xor.b32  	%r326, %r326, %r232;
$L__BB0_16:
	and.b32  	%r234, %r196, 32;
	setp.eq.s32 	%p9, %r234, 0;
	@%p9 bra 	$L__BB0_18;
	ld.global.u32 	%r235, [%rd6+100];
	xor.b32  	%r330, %r330, %r235;
	ld.global.u32 	%r236, [%rd6+104];
	xor.b32  	%r329, %r329, %r236;
	ld.global.u32 	%r237, [%rd6+108];
	xor.b32  	%r328, %r328, %r237;
	ld.global.u32 	%r238, [%rd6+112];
	xor.b32  	%r327, %r327, %r238;
	ld.global.u32 	%r239, [%rd6+116];
	xor.b32  	%r326, %r326, %r239;
$L__BB0_18:
	and.b32  	%r241, %r196, 64;
	setp.eq.s32 	%p10, %r241, 0;
	@%p10 bra 	$L__BB0_20;
	ld.global.u32 	%r242, [%rd6+120];
	xor.b32  	%r330, %r330, %r242;
	ld.global.u32 	%r243, [%rd6+124];
	xor.b32  	%r329, %r329, %r243;
	ld.global.u32 	%r244, [%rd6+128];
	xor.b32  	%r328, %r328, %r244;
	ld.global.u32 	%r245, [%rd6+132];
	xor.b32  	%r327, %r327, %r245;
	ld.global.u32 	%r246, [%rd6+136];
	xor.b32  	%r326, %r326, %r246;
$L__BB0_20:
	and.b32  	%r248, %r196, 128;
	setp.eq.s32 	%p11, %r248, 0;
	@%p11 bra 	$L__BB0_22;
	ld.global.u32 	%r249, [%rd6+140];
	xor.b32  	%r330, %r330, %r249;
	ld.global.u32 	%r250, [%rd6+144];
	xor.b32  	%r329, %r329, %r250;
	ld.global.u32 	%r251, [%rd6+148];
	xor.b32  	%r328, %r328, %r251;
	ld.global.u32 	%r252, [%rd6+152];
	xor.b32  	%r327, %r327, %r252;
	ld.global.u32 	%r253, [%rd6+156];
	xor.b32  	%r326, %r326, %r253;
$L__BB0_22:
	and.b32  	%r255, %r196, 256;
	setp.eq.s32 	%p12, %r255, 0;
	@%p12 bra 	$L__BB0_24;
	ld.global.u32 	%r256, [%rd6+160];
	xor.b32  	%r330, %r330, %r256;
	ld.global.u32 	%r257, [%rd6+164];
	xor.b32  	%r329, %r329, %r257;
	ld.global.u32 	%r258, [%rd6+168];
	xor.b32  	%r328, %r328, %r258;
	ld.global.u32 	%r259, [%rd6+172];
	xor.b32  	%r327, %r327, %r259;
	ld.global.u32 	%r260, [%rd6+176];
	xor.b32  	%r326, %r326, %r260;
$L__BB0_24:
	and.b32  	%r262, %r196, 512;
	setp.eq.s32 	%p13, %r262, 0;
	@%p13 bra 	$L__BB0_26;
	ld.global.u32 	%r263, [%rd6+180];
	xor.b32  	%r330, %r330, %r263;
	ld.global.u32 	%r264, [%rd6+184];
	xor.b32  	%r329, %r329, %r264;
	ld.global.u32 	%r265, [%rd6+188];
	xor.b32  	%r328, %r328, %r265;
	ld.global.u32 	%r266, [%rd6+192];
	xor.b32  	%r327, %r327, %r266;
	ld.global.u32 	%r267, [%rd6+196];
	xor.b32  	%r326, %r326, %r267;
$L__BB0_26:
	and.b32  	%r269, %r196, 1024;
	setp.eq.s32 	%p14, %r269, 0;
	@%p14 bra 	$L__BB0_28;
	ld.global.u32 	%r270, [%rd6+200];
	xor.b32  	%r330, %r330, %r270;
	ld.global.u32 	%r271, [%rd6+204];
	xor.b32  	%r329, %r329, %r271;
	ld.global.u32 	%r272, [%rd6+208];
	xor.b32  	%r328, %r328, %r272;
	ld.global.u32 	%r273, [%rd6+212];
	xor.b32  	%r327, %r327, %r273;
	ld.global.u32 	%r274, [%rd6+216];
	xor.b32  	%r326, %r326, %r274;
$L__BB0_28:
	and.b32  	%r276, %r196, 2048;
	setp.eq.s32 	%p15, %r276, 0;
	@%p15 bra 	$L__BB0_30;
	ld.global.u32 	%r277, [%rd6+220];
	xor.b32  	%r330, %r330, %r277;
	ld.global.u32 	%r278, [%rd6+224];
	xor.b32  	%r329, %r329, %r278;
	ld.global.u32 	%r279, [%rd6+228];
	xor.b32  	%r328, %r328, %r279;
	ld.global.u32 	%r280, [%rd6+232];
	xor.b32  	%r327, %r327, %r280;
	ld.global.u32 	%r281, [%rd6+236];
	xor.b32  	%r326, %r326, %r281;
$L__BB0_30:
	and.b32  	%r283, %r196, 4096;
	setp.eq.s32 	%p16, %r283, 0;
	@%p16 bra 	$L__BB0_32;
	ld.global.u32 	%r284, [%rd6+240];
	xor.b32  	%r330, %r330, %r284;
	ld.global.u32 	%r285, [%rd6+244];
	xor.b32  	%r329, %r329, %r285;
	ld.global.u32 	%r286, [%rd6+248];
	xor.b32  	%r328, %r328, %r286;
	ld.global.u32 	%r287, [%rd6+252];
	xor.b32  	%r327, %r327, %r287;
	ld.global.u32 	%r288, [%rd6+256];
	xor.b32  	%r326, %r326, %r288;
$L__BB0_32:
	and.b32  	%r290, %r196, 8192;
	setp.eq.s32 	%p17, %r290, 0;
	@%p17 bra 	$L__BB0_34;
	ld.global.u32 	%r291, [%rd6+260];
	xor.b32  	%r330, %r330, %r291;
	ld.global.u32 	%r292, [%rd6+264];
	xor.b32  	%r329, %r329, %r292;
	ld.global.u32 	%r293, [%rd6+268];
	xor.b32  	%r328, %r328, %r293;
	ld.global.u32 	%r294, [%rd6+272];
	xor.b32  	%r327, %r327, %r294;
	ld.global.u32 	%r295, [%rd6+276];
	xor.b32  	%r326, %r326, %r295;
$L__BB0_34:
	and.b32  	%r297, %r196, 16384;
	setp.eq.s32 	%p18, %r297, 0;
	@%p18 bra 	$L__BB0_36;
	ld.global.u32 	%r298, [%rd6+280];
	xor.b32  	%r330, %r330, %r298;
	ld.global.u32 	%r299, [%rd6+284];
	xor.b32  	%r329, %r329, %r299;
	ld.global.u32 	%r300, [%rd6+288];
	xor.b32  	%r328, %r328, %r300;
	ld.global.u32 	%r301, [%rd6+292];
	xor.b32  	%r327, %r327, %r301;
	ld.global.u32 	%r302, [%rd6+296];
	xor.b32  	%r326, %r326, %r302;
$L__BB0_36:
	and.b32  	%r304, %r196, 32768;
	setp.eq.s32 	%p19, %r304, 0;
	@%p19 bra 	$L__BB0_38;
	ld.global.u32 	%r305, [%rd6+300];
	xor.b32  	%r330, %r330, %r305;
	ld.global.u32 	%r306, [%rd6+304];
	xor.b32  	%r329, %r329, %r306;
	ld.global.u32 	%r307, [%rd6+308];
	xor.b32  	%r328, %r328, %r307;
	ld.global.u32 	%r308, [%rd6+312];
	xor.b32  	%r327, %r327, %r308;
	ld.global.u32 	%r309, [%rd6+316];
	xor.b32  	%r326, %r326, %r309;
$L__BB0_38:
	add.s32 	%r325, %r325, 16;
	setp.ne.s32 	%p20, %r325, 32;
	@%p20 bra 	$L__BB0_6;
	mad.lo.s32 	%r310, %r319, -31, %r11;
	add.s32 	%r319, %r310, 1;
	setp.ne.s32 	%p21, %r319, 5;
	@%p21 bra 	$L__BB0_5;
	st.global.u32 	[%rd2+4], %r330;
	st.global.u32 	[%rd2+8], %r329;
	st.global.u32 	[%rd2+12], %r328;
	st.global.u32 	[%rd2+16], %r327;
	st.global.u32 	[%rd2+20], %r326;
	add.s32 	%r313, %r313, 1;
	setp.lt.u32 	%p22, %r313, %r2;
	@%p22 bra 	$L__BB0_4;
$L__BB0_41:
	shr.u64 	%rd7, %rd17, 2;
	add.s32 	%r312, %r312, 1;
	setp.gt.u64 	%p23, %rd17, 3;
	mov.u64 	%rd17, %rd7;
	@%p23 bra 	$L__BB0_2;
$L__BB0_42:
	mov.b32 	%r311, 0;
	st.global.v2.u32 	[%rd2+24], {%r311, %r311};
	st.global.u32 	[%rd2+32], %r311;
	mov.b64 	%rd16, 0;
	st.global.u64 	[%rd2+40], %rd16;
	ret;

}
	// .globl	_Z15generate_kernelP17curandStateXORWOWjPKjS2_Pj
.visible .entry _Z15generate_kernelP17curandStateXORWOWjPKjS2_Pj(
	.param .u64 .ptr .align 1 _Z15generate_kernelP17curandStateXORWOWjPKjS2_Pj_param_0,
	.param .u32 _Z15generate_kernelP17curandStateXORWOWjPKjS2_Pj_param_1,
	.param .u64 .ptr .align 1 _Z15generate_kernelP17curandStateXORWOWjPKjS2_Pj_param_2,
	.param .u64 .ptr .align 1 _Z15generate_kernelP17curandStateXORWOWjPKjS2_Pj_param_3,
	.param .u64 .ptr .align 1 _Z15generate_kernelP17curandStateXORWOWjPKjS2_Pj_param_4
)
{
	.reg .pred 	%p<12>;
	.reg .b32 	%r<96>;
	.reg .b32 	%f<19>;
	.reg .b64 	%rd<56>;
	.reg .b64 	%fd<13>;

	ld.param.u64 	%rd5, [_Z15generate_kernelP17curandStateXORWOWjPKjS2_Pj_param_0];
	ld.param.u32 	%r22, [_Z15generate_kernelP17curandStateXORWOWjPKjS2_Pj_param_1];
	ld.param.u64 	%rd6, [_Z15generate_kernelP17curandStateXORWOWjPKjS2_Pj_param_2];
	ld.param.u64 	%rd7, [_Z15generate_kernelP17curandStateXORWOWjPKjS2_Pj_param_3];
	ld.param.u64 	%rd8, [_Z15generate_kernelP17curandStateXORWOWjPKjS2_Pj_param_4];
	cvta.to.global.u64 	%rd1, %rd8;
	setp.eq.s32 	%p1, %r22, 0;
	@%p1 bra 	$L__BB1_18;
	cvta.to.global.u64 	%rd9, %rd5;
	cvta.to.global.u64 	%rd10, %rd6;
	cvta.to.global.u64 	%rd11, %rd7;
	mov.u32 	%r23, %ctaid.x;
	mov.u32 	%r24, %ntid.x;
	mov.u32 	%r25, %tid.x;
	mad.lo.s32 	%r26, %r24, %r23, %r25;
	mul.wide.s32 	%rd12, %r26, 48;
	add.s64 	%rd2, %rd9, %rd12;
	mul.wide.s32 	%rd13, %r26, 4;
	add.s64 	%rd3, %rd10, %rd13;
	add.s64 	%rd4, %rd11, %rd13;
	setp.eq.s32 	%p2, %r22, 1;
	@%p2 bra 	$L__BB1_12;
	and.b32  	%r27, %r22, -2;
	neg.s32 	%r89, %r27;
	mov.u64 	%rd14, $str;
	mov.u64 	%rd16, $str$1;
$L__BB1_3:
	ld.global.v2.u32 	{%r28, %r29}, [%rd2];
	shr.u32 	%r30, %r29, 2;
	xor.b32  	%r31, %r30, %r29;
	ld.global.v2.u32 	{%r32, %r33}, [%rd2+8];
	ld.global.v2.u32 	{%r34, %r35}, [%rd2+16];
	st.global.v2.u32 	[%rd2+8], {%r33, %r34};
	shl.b32 	%r36, %r35, 4;
	shl.b32 	%r37, %r31, 1;
	xor.b32  	%r38, %r37, %r36;
	xor.b32  	%r39, %r38, %r31;
	xor.b32  	%r40, %r39, %r35;
	st.global.v2.u32 	[%rd2+16], {%r35, %r40};
	add.s32 	%r41, %r28, 362437;
	st.global.v2.u32 	[%rd2], {%r41, %r32};
	add.s32 	%r42, %r40, %r41;
	cvt.rn.f32.u32 	%f1, %r42;
	fma.rn.f32 	%f2, %f1, 0f2F800000, 0f2F000000;
	ld.global.u32 	%r43, [%rd3];
	ld.global.u32 	%r91, [%rd4];
	sub.s32 	%r44, %r43, %r91;
	cvt.rn.f64.u32 	%fd1, %r44;
	add.f64 	%fd2, %fd1, 0d3FEFFFFDE7210BE9;
	cvt.f64.f32 	%fd3, %f2;
	mul.f64 	%fd4, %fd2, %fd3;
	cvt.rn.f32.f64 	%f3, %fd4;
	cvt.rn.f32.u32 	%f4, %r91;
	add.f32 	%f5, %f4, %f3;
	cvt.rzi.f32.f32 	%f6, %f5;
	cvt.rzi.s32.f32 	%r4, %f6;
	setp.le.u32 	%p3, %r4, %r43;
	@%p3 bra 	$L__BB1_5;
	cvta.global.u64 	%rd15, %rd14;
	cvta.global.u64 	%rd17, %rd16;
	mov.u64 	%rd18, __unnamed_1;
	cvta.global.u64 	%rd19, %rd18;
	{ // callseq 0, 0
	.param .b64 param0;
	st.param.b64 	[param0], %rd15;
	.param .b64 param1;
	st.param.b64 	[param1], %rd17;
	.param .b32 param2;
	st.param.b32 	[param2], 88;
	.param .b64 param3;
	st.param.b64 	[param3], %rd19;
	.param .b64 param4;
	st.param.b64 	[param4], 1;
	call.uni 
	__assertfail, 
	(
	param0, 
	param1, 
	param2, 
	param3, 
	param4
	);
	} // callseq 0
	ld.global.u32 	%r91, [%rd4];
$L__BB1_5:
	setp.ge.u32 	%p4, %r4, %r91;
	@%p4 bra 	$L__BB1_7;
	mov.u64 	%rd20, $str$2;
	cvta.global.u64 	%rd21, %rd20;
	cvta.global.u64 	%rd23, %rd16;
	mov.u64 	%rd24, __unnamed_1;
	cvta.global.u64 	%rd25, %rd24;
	{ // callseq 1, 0
	.param .b64 param0;
	st.param.b64 	[param0], %rd21;
	.param .b64 param1;
	st.param.b64 	[param1], %rd23;
	.param .b32 param2;
	st.param.b32 	[param2], 89;
	.param .b64 param3;
	st.param.b64 	[param3], %rd25;
	.param .b64 param4;
	st.param.b64 	[param4], 1;
	call.uni 
	__assertfail, 
	(
	param0, 
	param1, 
	param2, 
	param3, 
	param4
	);
	} // callseq 1
	ld.global.u32 	%r91, [%rd4];
$L__BB1_7:
	sub.s32 	%r45, %r4, %r91;
	mul.wide.u32 	%rd26, %r45, 4;
	add.s64 	%rd27, %rd1, %rd26;
	ld.global.u32 	%r46, [%rd27];
	add.s32 	%r47, %r46, 1;
	st.global.u32 	[%rd27], %r47;
	ld.global.v2.u32 	{%r48, %r49}, [%rd2];
	shr.u32 	%r50, %r49, 2;
	xor.b32  	%r51, %r50, %r49;
	ld.global.v2.u32 	{%r52, %r53}, [%rd2+8];
	ld.global.v2.u32 	{%r54, %r55}, [%rd2+16];
	st.global.v2.u32 	[%rd2+8], {%r53, %r54};
	shl.b32 	%r56, %r55, 4;
	shl.b32 	%r57, %r51, 1;
	xor.b32  	%r58, %r57, %r56;
	xor.b32  	%r59, %r58, %r51;
	xor.b32  	%r60, %r59, %r55;
	st.global.v2.u32 	[%rd2+16], {%r55, %r60};
	add.s32 	%r61, %r48, 362437;
	st.global.v2.u32 	[%rd2], {%r61, %r52};
	add.s32 	%r62, %r60, %r61;
	cvt.rn.f32.u32 	%f7, %r62;
	fma.rn.f32 	%f8, %f7, 0f2F800000, 0f2F000000;
	ld.global.u32 	%r63, [%rd3];
	ld.global.u32 	%r93, [%rd4];
	sub.s32 	%r64, %r63, %r93;
	cvt.rn.f64.u32 	%fd5, %r64;
	add.f64 	%fd6, %fd5, 0d3FEFFFFDE7210BE9;
	cvt.f64.f32 	%fd7, %f8;
	mul.f64 	%fd8, %fd6, %fd7;
	cvt.rn.f32.f64 	%f9, %fd8;
	cvt.rn.f32.u32 	%f10, %r93;
	add.f32 	%f11, %f10, %f9;
	cvt.rzi.f32.f32 	%f12, %f11;
	cvt.rzi.s32.f32 	%r10, %f12;
	setp.le.u32 	%p5, %r10, %r63;
	@%p5 bra 	$L__BB1_9;
	cvta.global.u64 	%rd29, %rd14;
	cvta.global.u64 	%rd31, %rd16;
	mov.u64 	%rd32, __unnamed_1;
	cvta.global.u64 	%rd33, %rd32;
	{ // callseq 2, 0
	.param .b64 param0;
	st.param.b64 	[param0], %rd29;
	.param .b64 param1;
	st.param.b64 	[param1], %rd31;
	.param .b32 param2;
	st.param.b32 	[param2], 88;
	.param .b64 param3;
	st.param.b64 	[param3], %rd33;
	.param .b64 param4;
	st.param.b64 	[param4], 1;
	call.uni 
	__assertfail, 
	(
	param0, 
	param1, 
	param2, 
	param3, 
	param4
	);
	} // callseq 2
	ld.global.u32 	%r93, [%rd4];
$L__BB1_9:
	setp.ge.u32 	%p6, %r10, %r93;
	@%p6 bra 	$L__BB1_11;
	mov.u64 	%rd34, $str$2;
	cvta.global.u64 	%rd35, %rd34;
	cvta.global.u64 	%rd37, %rd16;
	mov.u64 	%rd38, __unnamed_1;
	cvta.global.u64 	%rd39, %rd38;
	{ // callseq 3, 0
	.param .b64 param0;
	st.param.b64 	[param0], %rd35;
	.param .b64 param1;
	st.param.b64 	[param1], %rd37;
	.param .b32 param2;
	st.param.b32 	[param2], 89;
	.param .b64 param3;
	st.param.b64 	[param3], %rd39;
	.param .b64 param4;
	st.param.b64 	[param4], 1;
	call.uni 
	__assertfail, 
	(
	param0, 
	param1, 
	param2, 
	param3, 
	param4
	);
	} // callseq 3
	ld.global.u32 	%r93, [%rd4];
$L__BB1_11:
	sub.s32 	%r65, %r10, %r93;
	mul.wide.u32 	%rd40, %r65, 4;
	add.s64 	%rd41, %rd1, %rd40;
	ld.global.u32 	%r66, [%rd41];
	add.s32 	%r67, %r66, 1;
	st.global.u32 	[%rd41], %r67;
	add.s32 	%r89, %r89, 2;
	setp.ne.s32 	%p7, %r89, 0;
	@%p7 bra 	$L__BB1_3;
$L__BB1_12:
	and.b32  	%r68, %r22, 1;
	setp.eq.b32 	%p8, %r68, 1;
	not.pred 	%p9, %p8;
	@%p9 bra 	$L__BB1_18;
	ld.global.v2.u32 	{%r69, %r70}, [%rd2];
	shr.u32 	%r71, %r70, 2;
	xor.b32  	%r72, %r71, %r70;
	ld.global.v2.u32 	{%r73, %r74}, [%rd2+8];
	ld.global.v2.u32 	{%r75, %r76}, [%rd2+16];
	st.global.v2.u32 	[%rd2+8], {%r74, %r75};
	shl.b32 	%r77, %r76, 4;
	shl.b32 	%r78, %r72, 1;
	xor.b32  	%r79, %r78, %r77;
	xor.b32  	%r80, %r79, %r72;
	xor.b32  	%r81, %r80, %r76;
	st.global.v2.u32 	[%rd2+16], {%r76, %r81};
	add.s32 	%r82, %r69, 362437;
	st.global.v2.u32 	[%rd2], {%r82, %r73};
	add.s32 	%r83, %r81, %r82;
	cvt.rn.f32.u32 	%f13, %r83;
	fma.rn.f32 	%f14, %f13, 0f2F800000, 0f2F000000;
	ld.global.u32 	%r84, [%rd3];
	ld.global.u32 	%r95, [%rd4];
	sub.s32 	%r85, %r84, %r95;
	cvt.rn.f64.u32 	%fd9, %r85;
	add.f64 	%fd10, %fd9, 0d3FEFFFFDE7210BE9;
	cvt.f64.f32 	%fd11, %f14;
	mul.f64 	%fd12, %fd10, %fd11;
	cvt.rn.f32.f64 	%f15, %fd12;
	cvt.rn.f32.u32 	%f16, %r95;
	add.f32 	%f17, %f16, %f15;
	cvt.rzi.f32.f32 	%f18, %f17;
	cvt.rzi.s32.f32 	%r17, %f18;
	setp.le.u32 	%p10, %r17, %r84;
	@%p10 bra 	$L__BB1_15;
	mov.u64 	%rd42, $str;
	cvta.global.u64 	%rd43, %rd42;
	mov.u64 	%rd44, $str$1;
	cvta.global.u64 	%rd45, %rd44;
	mov.u64 	%rd46, __unnamed_1;
	cvta.global.u64 	%rd47, %rd46;
	{ // callseq 4, 0
	.param .b64 param0;
	st.param.b64 	[param0], %rd43;
	.param .b64 param1;
	st.param.b64 	[param1], %rd45;
	.param .b32 param2;
	st.param.b32 	[param2], 88;
	.param .b64 param3;
	st.param.b64 	[param3], %rd47;
	.param .b64 param4;
	st.param.b64 	[param4], 1;
	call.uni 
	__assertfail, 
	(
	param0, 
	param1, 
	param2, 
	param3, 
	param4
	);
	} // callseq 4
	ld.global.u32 	%r95, [%rd4];
$L__BB1_15:
	setp.ge.u32 	%p11, %r17, %r95;
	@%p11 bra 	$L__BB1_17;
	mov.u64 	%rd48, $str$2;
	cvta.global.u64 	%rd49, %rd48;
	mov.u64 	%rd50, $str$1;
	cvta.global.u64 	%rd51, %rd50;
	mov.u64 	%rd52, __unnamed_1;
	cvta.global.u64 	%rd53, %rd52;
	{ // callseq 5, 0
	.param .b64 param0;
	st.param.b64 	[param0], %rd49;
	.param .b64 param1;
	st.param.b64 	[param1], %rd51;
	.param .b32 param2;
	st.param.b32 	[param2], 89;
	.param .b64 param3;
	st.param.b64 	[param3], %rd53;
	.param .b64 param4;
	st.param.b64 	[param4], 1;
	call.uni 
	__assertfail, 
	(
	param0, 
	param1, 
	param2, 
	param3, 
	param4
	);
	} // callseq 5
	ld.global.u32 	%r95, [%rd4];
$L__BB1_17:
	sub.s32 	%r86, %r17, %r95;
	mul.wide.u32 	%rd54, %r86, 4;
	add.s64 	%rd55, %rd1, %rd54;
	ld.global.u32 	%r87, [%rd55];
	add.s32 	%r88, %r87, 1;
	st.global.u32 	[%rd55], %r88;
$L__BB1_18:
	ret;

}
	// .globl	_Z9cuda_tanhPfi
.visible .entry _Z9cuda_tanhPfi(
	.param .u64 .ptr .align 1 _Z9cuda_tanhPfi_param_0,
	.param .u32 _Z9cuda_tanhPfi_param_1
)
{
	.reg .pred 	%p<4>;
	.reg .b32 	%r<6>;
	.reg .b32 	%f<17>;
	.reg .b64 	%rd<5>;

	ld.param.u64 	%rd1, [_Z9cuda_tanhPfi_param_0];
	ld.param.u32 	%r2, [_Z9cuda_tanhPfi_param_1];
	mov.u32 	%r3, %ctaid.x;
	mov.u32 	%r4, %ntid.x;
	mov.u32 	%r5, %tid.x;
	mad.lo.s32 	%r1, %r3, %r4, %r5;
	setp.ge.s32 	%p1, %r1, %r2;
	@%p1 bra 	$L__BB2_2;
	cvta.to.global.u64 	%rd2, %rd1;
	mul.wide.s32 	%rd3, %r1, 4;
	add.s64 	%rd4, %rd2, %rd3;
	ld.global.f32 	%f1, [%rd4];
	abs.f32 	%f2, %f1;
	mul.f32 	%f3, %f2, 0f4038AA3B;
	ex2.approx.ftz.f32 	%f4, %f3;
	add.f32 	%f5, %f4, 0f3F800000;
	rcp.approx.ftz.f32 	%f6, %f5;
	fma.rn.f32 	%f7, %f6, 0fC0000000, 0f3F800000;
	setp.ge.f32 	%p2, %f2, 0f41102CB4;
	selp.f32 	%f8, 0f3F800000, %f7, %p2;
	copysign.f32 	%f9, %f1, %f8;
	mul.f32 	%f10, %f1, %f1;
	fma.rn.f32 	%f11, %f10, 0f3C80F082, 0fBD563CAE;
	fma.rn.f32 	%f12, %f11, %f10, 0f3E085941;
	fma.rn.f32 	%f13, %f12, %f10, 0fBEAAA9ED;
	fma.rn.f32 	%f14, %f13, %f10, 0f00000000;
	fma.rn.f32 	%f15, %f14, %f1, %f1;
	setp.ge.f32 	%p3, %f2, 0f3F19999A;
	selp.f32 	%f16, %f9, %f15, %p3;
	st.global.f32 	[%rd4], %f16;
$L__BB2_2:
	ret;

}
	// .globl	_Z5dTanhPfi
.visible .entry _Z5dTanhPfi(
	.param .u64 .ptr .align 1 _Z5dTanhPfi_param_0,
	.param .u32 _Z5dTanhPfi_param_1
)
{
	.reg .pred 	%p<4>;
	.reg .b32 	%r<6>;
	.reg .b32 	%f<20>;
	.reg .b64 	%rd<5>;

	ld.param.u64 	%rd1, [_Z5dTanhPfi_param_0];
	ld.param.u32 	%r2, [_Z5dTanhPfi_param_1];
	mov.u32 	%r3, %ctaid.x;
	mov.u32 	%r4, %ntid.x;
	mov.u32 	%r5, %tid.x;
	mad.lo.s32 	%r1, %r3, %r4, %r5;
	setp.ge.s32 	%p1, %r1, %r2;
	@%p1 bra 	$L__BB3_2;
	cvta.to.global.u64 	%rd2, %rd1;
	mul.wide.s32 	%rd3, %r1, 4;
	add.s64 	%rd4, %rd2, %rd3;
	ld.global.f32 	%f1, [%rd4];
	abs.f32 	%f2, %f1;
	mul.f32 	%f3, %f2, 0f4038AA3B;
	ex2.approx.ftz.f32 	%f4, %f3;
	add.f32 	%f5, %f4, 0f3F800000;
	rcp.approx.ftz.f32 	%f6, %f5;
	fma.rn.f32 	%f7, %f6, 0fC0000000, 0f3F800000;
	setp.ge.f32 	%p2, %f2, 0f41102CB4;
	selp.f32 	%f8, 0f3F800000, %f7, %p2;
	copysign.f32 	%f9, %f1, %f8;
	mul.f32 	%f10, %f1, %f1;
	fma.rn.f32 	%f11, %f10, 0f3C80F082, 0fBD563CAE;
	fma.rn.f32 	%f12, %f11, %f10, 0f3E085941;
	fma.rn.f32 	%f13, %f12, %f10, 0fBEAAA9ED;
	fma.rn.f32 	%f14, %f13, %f10, 0f00000000;
	fma.rn.f32 	%f15, %f14, %f1, %f1;
	setp.ge.f32 	%p3, %f2, 0f3F19999A;
	selp.f32 	%f16, %f9, %f15, %p3;
	mul.f32 	%f17, %f16, %f16;
	mov.f32 	%f18, 0f3F800000;
	sub.f32 	%f19, %f18, %f17;
	st.global.f32 	[%rd4], %f19;
$L__BB3_2:
	ret;

}
	// .globl	_Z22repeat_vector_tomatrixPKfjPfjj
.visible .entry _Z22repeat_vector_tomatrixPKfjPfjj(
	.param .u64 .ptr .align 1 _Z22repeat_vector_tomatrixPKfjPfjj_param_0,
	.param .u32 _Z22repeat_vector_tomatrixPKfjPfjj_param_1,
	.param .u64 .ptr .align 1 _Z22repeat_vector_tomatrixPKfjPfjj_param_2,
	.param .u32 _Z22repeat_vector_tomatrixPKfjPfjj_param_3,
	.param .u32 _Z22repeat_vector_tomatrixPKfjPfjj_param_4
)
{
	.reg .pred 	%p<6>;
	.reg .b32 	%r<24>;
	.reg .b32 	%f<3>;
	.reg .b64 	%rd<13>;

	ld.param.u64 	%rd3, [_Z22repeat_vector_tomatrixPKfjPfjj_param_0];
	ld.param.u32 	%r12, [_Z22repeat_vector_tomatrixPKfjPfjj_param_1];
	ld.param.u64 	%rd4, [_Z22repeat_vector_tomatrixPKfjPfjj_param_2];
	ld.param.u32 	%r13, [_Z22repeat_vector_tomatrixPKfjPfjj_param_3];
	ld.param.u32 	%r14, [_Z22repeat_vector_tomatrixPKfjPfjj_param_4];
	cvta.to.global.u64 	%rd1, %rd4;
	cvta.to.global.u64 	%rd2, %rd3;
	setp.eq.s32 	%p1, %r14, 0;
	@%p1 bra 	$L__BB4_4;
	mov.u32 	%r15, %tid.x;
	mov.u32 	%r16, %ctaid.x;
	mul.lo.s32 	%r17, %r13, %r16;
	add.s32 	%r22, %r17, %r15;
	mul.wide.u32 	%rd5, %r16, 4;
	add.s64 	%rd6, %rd2, %rd5;
	ld.global.f32 	%f1, [%rd6];
	add.s32 	%r2, %r17, %r13;
	setp.ge.u32 	%p2, %r22, %r2;
	@%p2 bra 	$L__BB4_7;
	mov.u32 	%r3, %ntid.x;
$L__BB4_3:
	mul.wide.s32 	%rd7, %r22, 4;
	add.s64 	%rd8, %rd1, %rd7;
	st.global.f32 	[%rd8], %f1;
	add.s32 	%r22, %r22, %r3;
	setp.lt.u32 	%p3, %r22, %r2;
	@%p3 bra 	$L__BB4_3;
	bra.uni 	$L__BB4_7;
$L__BB4_4:
	mov.u32 	%r18, %tid.x;
	mov.u32 	%r6, %ntid.x;
	mov.u32 	%r19, %ctaid.x;
	mad.lo.s32 	%r23, %r6, %r19, %r18;
	rem.u32 	%r20, %r23, %r12;
	mul.wide.u32 	%rd9, %r20, 4;
	add.s64 	%rd10, %rd2, %rd9;
	ld.global.f32 	%f2, [%rd10];
	mul.lo.s32 	%r8, %r13, %r12;
	setp.ge.u32 	%p4, %r23, %r8;
	@%p4 bra 	$L__BB4_7;
	mov.u32 	%r21, %nctaid.x;
	mul.lo.s32 	%r9, %r21, %r6;
$L__BB4_6:
	mul.wide.s32 	%rd11, %r23, 4;
	add.s64 	%rd12, %rd1, %rd11;
	st.global.f32 	[%rd12], %f2;
	add.s32 	%r23, %r23, %r9;
	setp.lt.u32 	%p5, %r23, %r8;
	@%p5 bra 	$L__BB4_6;
$L__BB4_7:
	ret;

}
	// .globl	_Z12add_matrixesPfS_S_ii
.visible .entry _Z12add_matrixesPfS_S_ii(
	.param .u64 .ptr .align 1 _Z12add_matrixesPfS_S_ii_param_0,
	.param .u64 .ptr .align 1 _Z12add_matrixesPfS_S_ii_param_1,
	.param .u64 .ptr .align 1 _Z12add_matrixesPfS_S_ii_param_2,
	.param .u32 _Z12add_matrixesPfS_S_ii_param_3,
	.param .u32 _Z12add_matrixesPfS_S_ii_param_4
)
{
	.reg .pred 	%p<4>;
	.reg .b32 	%r<12>;
	.reg .b32 	%f<4>;
	.reg .b64 	%rd<11>;

	ld.param.u64 	%rd1, [_Z12add_matrixesPfS_S_ii_param_0];
	ld.param.u64 	%rd2, [_Z12add_matrixesPfS_S_ii_param_1];
	ld.param.u64 	%rd3, [_Z12add_matrixesPfS_S_ii_param_2];
	ld.param.u32 	%r3, [_Z12add_matrixesPfS_S_ii_param_3];
	ld.param.u32 	%r4, [_Z12add_matrixesPfS_S_ii_param_4];
	mov.u32 	%r5, %ctaid.y;
	mov.u32 	%r6, %ntid.y;
	mov.u32 	%r7, %tid.y;
	mad.lo.s32 	%r1, %r5, %r6, %r7;
	mov.u32 	%r8, %ctaid.x;
	mov.u32 	%r9, %ntid.x;
	mov.u32 	%r10, %tid.x;
	mad.lo.s32 	%r2, %r8, %r9, %r10;
	setp.ge.s32 	%p1, %r1, %r3;
	setp.ge.s32 	%p2, %r2, %r4;
	or.pred  	%p3, %p1, %p2;
	@%p3 bra 	$L__BB5_2;
	cvta.to.global.u64 	%rd4, %rd1;
	cvta.to.global.u64 	%rd5, %rd2;
	cvta.to.global.u64 	%rd6, %rd3;
	add.s32 	%r11, %r1, %r2;
	mul.wide.s32 	%rd7, %r11, 4;
	add.s64 	%rd8, %rd4, %rd7;
	ld.global.f32 	%f1, [%rd8];
	add.s64 	%rd9, %rd5, %rd7;
	ld.global.f32 	%f2, [%rd9];
	add.f32 	%f3, %f1, %f2;
	add.s64 	%rd10, %rd6, %rd7;
	st.global.f32 	[%rd10], %f3;
$L__BB5_2:
	ret;

}
	// .globl	_Z7count_PPKfS0_Pfi
.visible .entry _Z7count_PPKfS0_Pfi(
	.param .u64 .ptr .align 1 _Z7count_PPKfS0_Pfi_param_0,
	.param .u64 .ptr .align 1 _Z7count_PPKfS0_Pfi_param_1,
	.param .u64 .ptr .align 1 _Z7count_PPKfS0_Pfi_param_2,
	.param .u32 _Z7count_PPKfS0_Pfi_param_3
)
{
	.reg .pred 	%p<3>;
	.reg .b32 	%r<9>;
	.reg .b32 	%f<3>;
	.reg .b64 	%rd<12>;

	ld.param.u64 	%rd1, [_Z7count_PPKfS0_Pfi_param_0];
	ld.param.u64 	%rd2, [_Z7count_PPKfS0_Pfi_param_1];
	ld.param.u64 	%rd3, [_Z7count_PPKfS0_Pfi_param_2];
	ld.param.u32 	%r2, [_Z7count_PPKfS0_Pfi_param_3];
	mov.u32 	%r3, %tid.x;
	mov.u32 	%r4, %ntid.x;
	mov.u32 	%r5, %ctaid.x;
	mad.lo.s32 	%r1, %r4, %r5, %r3;
	setp.ge.s32 	%p1, %r1, %r2;
	@%p1 bra 	$L__BB6_2;
	cvta.to.global.u64 	%rd4, %rd1;
	cvta.to.global.u64 	%rd5, %rd3;
	cvta.to.global.u64 	%rd6, %rd2;
	mul.wide.s32 	%rd7, %r1, 4;
	add.s64 	%rd8, %rd6, %rd7;
	ld.global.f32 	%f1, [%rd8];
	cvt.rzi.s32.f32 	%r6, %f1;
	add.s32 	%r7, %r6, %r1;
	setp.lt.s32 	%p2, %r7, 3;
	selp.b32 	%r8, %r6, 0, %p2;
	mul.wide.s32 	%rd9, %r8, 4;
	add.s64 	%rd10, %rd4, %rd9;
	ld.global.f32 	%f2, [%rd10];
	add.s64 	%rd11, %rd5, %rd7;
	st.global.f32 	[%rd11], %f2;
$L__BB6_2:
	ret;

}
	// .globl	_Z8cuda_logPfi
.visible .entry _Z8cuda_logPfi(
	.param .u64 .ptr .align 1 _Z8cuda_logPfi_param_0,
	.param .u32 _Z8cuda_logPfi_param_1
)
{
	.reg .pred 	%p<5>;
	.reg .b32 	%r<10>;
	.reg .b32 	%f<24>;
	.reg .b64 	%rd<5>;

	ld.param.u64 	%rd1, [_Z8cuda_logPfi_param_0];
	ld.param.u32 	%r2, [_Z8cuda_logPfi_param_1];
	mov.u32 	%r3, %tid.x;
	mov.u32 	%r4, %ntid.x;
	mov.u32 	%r5, %ctaid.x;
	mad.lo.s32 	%r1, %r4, %r5, %r3;
	setp.ge.s32 	%p1, %r1, %r2;
	@%p1 bra 	$L__BB7_2;
	cvta.to.global.u64 	%rd2, %rd1;
	mul.wide.s32 	%rd3, %r1, 4;
	add.s64 	%rd4, %rd2, %rd3;
	ld.global.f32 	%f1, [%rd4];
	setp.lt.f32 	%p2, %f1, 0f00800000;
	mul.f32 	%f2, %f1, 0f4B000000;
	selp.f32 	%f3, %f2, %f1, %p2;
	selp.f32 	%f4, 0fC1B80000, 0f00000000, %p2;
	mov.b32 	%r6, %f3;
	add.s32 	%r7, %r6, -1059760811;
	and.b32  	%r8, %r7, -8388608;
	sub.s32 	%r9, %r6, %r8;
	mov.b32 	%f5, %r9;
	cvt.rn.f32.s32 	%f6, %r8;
	fma.rn.f32 	%f7, %f6, 0f34000000, %f4;
	add.f32 	%f8, %f5, 0fBF800000;
	fma.rn.f32 	%f9, %f8, 0fBE055027, 0f3E1039F6;
	fma.rn.f32 	%f10, %f9, %f8, 0fBDF8CDCC;
	fma.rn.f32 	%f11, %f10, %f8, 0f3E0F2955;
	fma.rn.f32 	%f12, %f11, %f8, 0fBE2AD8B9;
	fma.rn.f32 	%f13, %f12, %f8, 0f3E4CED0B;
	fma.rn.f32 	%f14, %f13, %f8, 0fBE7FFF22;
	fma.rn.f32 	%f15, %f14, %f8, 0f3EAAAA78;
	fma.rn.f32 	%f16, %f15, %f8, 0fBF000000;
	mul.f32 	%f17, %f8, %f16;
	fma.rn.f32 	%f18, %f17, %f8, %f8;
	fma.rn.f32 	%f19, %f7, 0f3F317218, %f18;
	setp.gt.u32 	%p3, %r6, 2139095039;
	fma.rn.f32 	%f20, %f3, 0f7F800000, 0f7F800000;
	selp.f32 	%f21, %f20, %f19, %p3;
	setp.eq.f32 	%p4, %f3, 0f00000000;
	neg.f32 	%f22, %f21;
	selp.f32 	%f23, 0f7F800000, %f22, %p4;
	st.global.f32 	[%rd4], %f23;
$L__BB7_2:
	ret;

}
	// .globl	_Z19multiplyMatrixPointPfS_S_
.visible .entry _Z19multiplyMatrixPointPfS_S_(
	.param .u64 .ptr .align 1 _Z19multiplyMatrixPointPfS_S__param_0,
	.param .u64 .ptr .align 1 _Z19multiplyMatrixPointPfS_S__param_1,
	.param .u64 .ptr .align 1 _Z19multiplyMatrixPointPfS_S__param_2
)
{
	.reg .b32 	%r<19>;
	.reg .b32 	%f<5>;
	.reg .b64 	%rd<12>;
	// demoted variable
	.shared .align 4 .b8 _ZZ19multiplyMatrixPointPfS_S_E4tile[4];
	ld.param.u64 	%rd1, [_Z19multiplyMatrixPointPfS_S__param_0];
	ld.param.u64 	%rd2, [_Z19multiplyMatrixPointPfS_S__param_1];
	ld.param.u64 	%rd3, [_Z19multiplyMatrixPointPfS_S__param_2];
	cvta.to.global.u64 	%rd4, %rd2;
	cvta.to.global.u64 	%rd5, %rd1;
	cvta.to.global.u64 	%rd6, %rd3;
	mov.u32 	%r1, %ctaid.x;
	mov.u32 	%r2, %tid.x;
	add.s32 	%r3, %r1, %r2;
	mov.u32 	%r4, %ctaid.y;
	mov.u32 	%r5, %tid.y;
	add.s32 	%r6, %r4, %r5;
	mov.u32 	%r7, %nctaid.x;
	mad.lo.s32 	%r8, %r6, %r7, %r3;
	mul.wide.s32 	%rd7, %r8, 4;
	add.s64 	%rd8, %rd5, %rd7;
	ld.global.f32 	%f1, [%rd8];
	add.s64 	%rd9, %rd4, %rd7;
	ld.global.f32 	%f2, [%rd9];
	mul.f32 	%f3, %f1, %f2;
	shl.b32 	%r9, %r5, 2;
	mov.u32 	%r10, _ZZ19multiplyMatrixPointPfS_S_E4tile;
	add.s32 	%r11, %r10, %r9;
	shl.b32 	%r12, %r2, 2;
	add.s32 	%r13, %r11, %r12;
	st.shared.f32 	[%r13], %f3;
	bar.sync 	0;
	add.s32 	%r14, %r4, %r2;
	add.s32 	%r15, %r1, %r5;
	add.s32 	%r16, %r10, %r12;
	add.s32 	%r17, %r16, %r9;
	ld.shared.f32 	%f4, [%r17];
	mad.lo.s32 	%r18, %r15, %r7, %r14;
	mul.wide.s32 	%rd10, %r18, 4;
	add.s64 	%rd11, %rd6, %rd10;
	st.global.f32 	[%rd11], %f4;
	ret;

}
	// .globl	_Z9valid_outPfS_i
.visible .entry _Z9valid_outPfS_i(
	.param .u64 .ptr .align 1 _Z9valid_outPfS_i_param_0,
	.param .u64 .ptr .align 1 _Z9valid_outPfS_i_param_1,
	.param .u32 _Z9valid_outPfS_i_param_2
)
{
	.reg .pred 	%p<2>;
	.reg .b32 	%r<9>;
	.reg .b32 	%f<2>;
	.reg .b64 	%rd<9>;

	ld.param.u64 	%rd1, [_Z9valid_outPfS_i_param_0];
	ld.param.u64 	%rd2, [_Z9valid_outPfS_i_param_1];
	ld.param.u32 	%r2, [_Z9valid_outPfS_i_param_2];
	mov.u32 	%r3, %tid.x;
	mov.u32 	%r4, %ntid.x;
	mov.u32 	%r5, %ctaid.x;
	mad.lo.s32 	%r1, %r4, %r5, %r3;
	setp.ge.s32 	%p1, %r1, %r2;
	@%p1 bra 	$L__BB9_2;
	cvta.to.global.u64 	%rd3, %rd2;
	cvta.to.global.u64 	%rd4, %rd1;
	mul.wide.s32 	%rd5, %r1, 4;
	add.s64 	%rd6, %rd3, %rd5;
	ld.global.f32 	%f1, [%rd6];
	cvt.rzi.s32.f32 	%r6, %f1;
	add.s32 	%r7, %r6, %r1;
	mul.wide.s32 	%rd7, %r7, 4;
	add.s64 	%rd8, %rd4, %rd7;
	mov.b32 	%r8, 1065353216;
	st.global.u32 	[%rd8], %r8;
$L__BB9_2:
	ret;

}
	// .globl	_Z9error_outPfS_S_i
.visible .entry _Z9error_outPfS_S_i(
	.param .u64 .ptr .align 1 _Z9error_outPfS_S_i_param_0,
	.param .u64 .ptr .align 1 _Z9error_outPfS_S_i_param_1,
	.param .u64 .ptr .align 1 _Z9error_outPfS_S_i_param_2,
	.param .u32 _Z9error_outPfS_S_i_param_3
)
{
	.reg .pred 	%p<2>;
	.reg .b32 	%r<6>;
	.reg .b32 	%f<4>;
	.reg .b64 	%rd<11>;

	ld.param.u64 	%rd1, [_Z9error_outPfS_S_i_param_0];
	ld.param.u64 	%rd2, [_Z9error_outPfS_S_i_param_1];
	ld.param.u64 	%rd3, [_Z9error_outPfS_S_i_param_2];
	ld.param.u32 	%r2, [_Z9error_outPfS_S_i_param_3];
	mov.u32 	%r3, %tid.x;
	mov.u32 	%r4, %ntid.x;
	mov.u32 	%r5, %ctaid.x;
	mad.lo.s32 	%r1, %r4, %r5, %r3;
	setp.ge.s32 	%p1, %r1, %r2;
	@%p1 bra 	$L__BB10_2;
	cvta.to.global.u64 	%rd4, %rd1;
	cvta.to.global.u64 	%rd5, %rd2;
	cvta.to.global.u64 	%rd6, %rd3;
	mul.wide.s32 	%rd7, %r1, 4;
	add.s64 	%rd8, %rd4, %rd7;
	ld.global.f32 	%f1, [%rd8];
	add.s64 	%rd9, %rd5, %rd7;
	ld.global.f32 	%f2, [%rd9];
	sub.f32 	%f3, %f1, %f2;
	add.s64 	%rd10, %rd6, %rd7;
	st.global.f32 	[%rd10], %f3;
$L__BB10_2:
	ret;

}
	// .globl	_Z19multiScalaronMatrixfPfi
.visible .entry _Z19multiScalaronMatrixfPfi(
	.param .f32 _Z19multiScalaronMatrixfPfi_param_0,
	.param .u64 .ptr .align 1 _Z19multiScalaronMatrixfPfi_param_1,
	.param .u32 _Z19multiScalaronMatrixfPfi_param_2
)
{
	.reg .pred 	%p<2>;
	.reg .b32 	%r<6>;
	.reg .b32 	%f<4>;
	.reg .b64 	%rd<5>;

	ld.param.f32 	%f1, [_Z19multiScalaronMatrixfPfi_param_0];
	ld.param.u64 	%rd1, [_Z19multiScalaronMatrixfPfi_param_1];
	ld.param.u32 	%r2, [_Z19multiScalaronMatrixfPfi_param_2];
	mov.u32 	%r3, %tid.x;
	mov.u32 	%r4, %ntid.x;
	mov.u32 	%r5, %ctaid.x;
	mad.lo.s32 	%r1, %r4, %r5, %r3;
	setp.ge.s32 	%p1, %r1, %r2;
	@%p1 bra 	$L__BB11_2;
	cvta.to.global.u64 	%rd2, %rd1;
	mul.wide.s32 	%rd3, %r1, 4;
	add.s64 	%rd4, %rd2, %rd3;
	ld.global.f32 	%f2, [%rd4];
	mul.f32 	%f3, %f1, %f2;
	st.global.f32 	[%rd4], %f3;
$L__BB11_2:
	ret;

}


// ===== COMPILED SASS (sm_100) =====

	.target	sm_100

	.elftype	@"ET_EXEC"


//--------------------- .note.nv.tkinfo           --------------------------
	.section	.note.nv.tkinfo,"",@"SHT_NOTE"
	.sectionflags	@"SHF_NOTE_NV_TKINFO"
	.tkinfo
        /*0018*/ 	.word	0x00000002
        /*0030*/ 	.string	""
        /*0030*/ 	.string	"ptxas"
        /*0030*/ 	.string	"Cuda compilation tools, release 13.0, V13.0.88"
        /*0030*/ 	.string	"Build cuda_13.0.r13.0/compiler.36424714_0"
        /*0030*/ 	.string	"-arch sm_100 -m 64 "



//--------------------- .note.nv.cuinfo           --------------------------
	.section	.note.nv.cuinfo,"",@"SHT_NOTE"
	.sectionflags	@"SHF_NOTE_NV_CUINFO"
        /*0018*/ 	.short	0x0002
        /*001a*/ 	.short	0x0064
        /*001c*/ 	.short	0x0082
	.zero		2


//--------------------- .nv.info                  --------------------------
	.section	.nv.info,"",@"SHT_CUDA_INFO"
	.align	4


	//----- nvinfo : EIATTR_REGCOUNT
	.align		4
        /*0000*/ 	.byte	0x04, 0x2f
        /*0002*/ 	.short	(.L_14 - .L_13)
	.align		4
.L_13:
        /*0004*/ 	.word	index@(_Z12setup_kernelP17curandStateXORWOW)
        /*0008*/ 	.word	0x0000001f


	//----- nvinfo : EIATTR_FRAME_SIZE
	.align		4
.L_14:
        /*000c*/ 	.byte	0x04, 0x11
        /*000e*/ 	.short	(.L_16 - .L_15)
	.align		4
.L_15:
        /*0010*/ 	.word	index@(_Z12setup_kernelP17curandStateXORWOW)
        /*0014*/ 	.word	0x00000000


	//----- nvinfo : EIATTR_REGCOUNT
	.align		4
.L_16:
        /*0018*/ 	.byte	0x04, 0x2f
        /*001a*/ 	.short	(.L_18 - .L_17)
	.align		4
.L_17:
        /*001c*/ 	.word	index@(_Z15generate_kernelP17curandStateXORWOWjPKjS2_Pj)
        /*0020*/ 	.word	0x0000001c


	//----- nvinfo : EIATTR_FRAME_SIZE
	.align		4
.L_18:
        /*0024*/ 	.byte	0x04, 0x11
        /*0026*/ 	.short	(.L_20 - .L_19)
	.align		4
.L_19:
        /*0028*/ 	.word	index@(_Z15generate_kernelP17curandStateXORWOWjPKjS2_Pj)
        /*002c*/ 	.word	0x00000000


	//----- nvinfo : EIATTR_REGCOUNT
	.align		4
.L_20:
        /*0030*/ 	.byte	0x04, 0x2f
        /*0032*/ 	.short	(.L_22 - .L_21)
	.align		4
.L_21:
        /*0034*/ 	.word	index@(_Z9cuda_tanhPfi)
        /*0038*/ 	.word	0x0000000c


	//----- nvinfo : EIATTR_FRAME_SIZE
	.align		4
.L_22:
        /*003c*/ 	.byte	0x04, 0x11
        /*003e*/ 	.short	(.L_24 - .L_23)
	.align		4
.L_23:
        /*0040*/ 	.word	index@(_Z9cuda_tanhPfi)
        /*0044*/ 	.word	0x00000000


	//----- nvinfo : EIATTR_REGCOUNT
	.align		4
.L_24:
        /*0048*/ 	.byte	0x04, 0x2f
        /*004a*/ 	.short	(.L_26 - .L_25)
	.align		4
.L_25:
        /*004c*/ 	.word	index@(_Z5dTanhPfi)
        /*0050*/ 	.word	0x0000000c


	//----- nvinfo : EIATTR_FRAME_SIZE
	.align		4
.L_26:
        /*0054*/ 	.byte	0x04, 0x11
        /*0056*/ 	.short	(.L_28 - .L_27)
	.align		4
.L_27:
        /*0058*/ 	.word	index@(_Z5dTanhPfi)
        /*005c*/ 	.word	0x00000000


	//----- nvinfo : EIATTR_REGCOUNT
	.align		4
.L_28:
        /*0060*/ 	.byte	0x04, 0x2f
        /*0062*/ 	.short	(.L_30 - .L_29)
	.align		4
.L_29:
        /*0064*/ 	.word	index@(_Z22repeat_vector_tomatrixPKfjPfjj)
        /*0068*/ 	.word	0x0000000c


	//----- nvinfo : EIATTR_FRAME_SIZE
	.align		4
.L_30:
        /*006c*/ 	.byte	0x04, 0x11
        /*006e*/ 	.short	(.L_32 - .L_31)
	.align		4
.L_31:
        /*0070*/ 	.word	index@(_Z22repeat_vector_tomatrixPKfjPfjj)
        /*0074*/ 	.word	0x00000000


	//----- nvinfo : EIATTR_REGCOUNT
	.align		4
.L_32:
        /*0078*/ 	.byte	0x04, 0x2f
        /*007a*/ 	.short	(.L_34 - .L_33)
	.align		4
.L_33:
        /*007c*/ 	.word	index@(_Z12add_matrixesPfS_S_ii)
        /*0080*/ 	.word	0x0000000c


	//----- nvinfo : EIATTR_FRAME_SIZE
	.align		4
.L_34:
        /*0084*/ 	.byte	0x04, 0x11
        /*0086*/ 	.short	(.L_36 - .L_35)
	.align		4
.L_35:
        /*0088*/ 	.word	index@(_Z12add_matrixesPfS_S_ii)
        /*008c*/ 	.word	0x00000000


	//----- nvinfo : EIATTR_REGCOUNT
	.align		4
.L_36:
        /*0090*/ 	.byte	0x04, 0x2f
        /*0092*/ 	.short	(.L_38 - .L_37)
	.align		4
.L_37:
        /*0094*/ 	.word	index@(_Z7count_PPKfS0_Pfi)
        /*0098*/ 	.word	0x0000000c


	//----- nvinfo : EIATTR_FRAME_SIZE
	.align		4
.L_38:
        /*009c*/ 	.byte	0x04, 0x11
        /*009e*/ 	.short	(.L_40 - .L_39)
	.align		4
.L_39:
        /*00a0*/ 	.word	index@(_Z7count_PPKfS0_Pfi)
        /*00a4*/ 	.word	0x00000000


	//----- nvinfo : EIATTR_REGCOUNT
	.align		4
.L_40:
        /*00a8*/ 	.byte	0x04, 0x2f
        /*00aa*/ 	.short	(.L_42 - .L_41)
	.align		4
.L_41:
        /*00ac*/ 	.word	index@(_Z8cuda_logPfi)
        /*00b0*/ 	.word	0x0000000a


	//----- nvinfo : EIATTR_FRAME_SIZE
	.align		4
.L_42:
        /*00b4*/ 	.byte	0x04, 0x11
        /*00b6*/ 	.short	(.L_44 - .L_43)
	.align		4
.L_43:
        /*00b8*/ 	.word	index@(_Z8cuda_logPfi)
        /*00bc*/ 	.word	0x00000000


	//----- nvinfo : EIATTR_REGCOUNT
	.align		4
.L_44:
        /*00c0*/ 	.byte	0x04, 0x2f
        /*00c2*/ 	.short	(.L_46 - .L_45)
	.align		4
.L_45:
        /*00c4*/ 	.word	index@(_Z19multiplyMatrixPointPfS_S_)
        /*00c8*/ 	.word	0x00000010


	//----- nvinfo : EIATTR_FRAME_SIZE
	.align		4
.L_46:
        /*00cc*/ 	.byte	0x04, 0x11
        /*00ce*/ 	.short	(.L_48 - .L_47)
	.align		4
.L_47:
        /*00d0*/ 	.word	index@(_Z19multiplyMatrixPointPfS_S_)
        /*00d4*/ 	.word	0x00000000


	//----- nvinfo : EIATTR_REGCOUNT
	.align		4
.L_48:
        /*00d8*/ 	.byte	0x04, 0x2f
        /*00da*/ 	.short	(.L_50 - .L_49)
	.align		4
.L_49:
        /*00dc*/ 	.word	index@(_Z9valid_outPfS_i)
        /*00e0*/ 	.word	0x0000000c


	//----- nvinfo : EIATTR_FRAME_SIZE
	.align		4
.L_50:
        /*00e4*/ 	.byte	0x04, 0x11
        /*00e6*/ 	.short	(.L_52 - .L_51)
	.align		4
.L_51:
        /*00e8*/ 	.word	index@(_Z9valid_outPfS_i)
        /*00ec*/ 	.word	0x00000000


	//----- nvinfo : EIATTR_REGCOUNT
	.align		4
.L_52:
        /*00f0*/ 	.byte	0x04, 0x2f
        /*00f2*/ 	.short	(.L_54 - .L_53)
	.align		4
.L_53:
        /*00f4*/ 	.word	index@(_Z9error_outPfS_S_i)
        /*00f8*/ 	.word	0x0000000c


	//----- nvinfo : EIATTR_FRAME_SIZE
	.align		4
.L_54:
        /*00fc*/ 	.byte	0x04, 0x11
        /*00fe*/ 	.short	(.L_56 - .L_55)
	.align		4
.L_55:
        /*0100*/ 	.word	index@(_Z9error_outPfS_S_i)
        /*0104*/ 	.word	0x00000000


	//----- nvinfo : EIATTR_REGCOUNT
	.align		4
.L_56:
        /*0108*/ 	.byte	0x04, 0x2f
        /*010a*/ 	.short	(.L_58 - .L_57)
	.align		4
.L_57:
        /*010c*/ 	.word	index@(_Z19multiScalaronMatrixfPfi)
        /*0110*/ 	.word	0x00000008


	//----- nvinfo : EIATTR_FRAME_SIZE
	.align		4
.L_58:
        /*0114*/ 	.byte	0x04, 0x11
        /*0116*/ 	.short	(.L_60 - .L_59)
	.align		4
.L_59:
        /*0118*/ 	.word	index@(_Z19multiScalaronMatrixfPfi)
        /*011c*/ 	.word	0x00000000


	//----- nvinfo : EIATTR_MIN_STACK_SIZE
	.align		4
.L_60:
        /*0120*/ 	.byte	0x04, 0x12
        /*0122*/ 	.short	(.L_62 - .L_61)
	.align		4
.L_61:
        /*0124*/ 	.word	index@(_Z19multiScalaronMatrixfPfi)
        /*0128*/ 	.word	0x00000000


	//----- nvinfo : EIATTR_MIN_STACK_SIZE
	.align		4
.L_62:
        /*012c*/ 	.byte	0x04, 0x12
        /*012e*/ 	.short	(.L_64 - .L_63)
	.align		4
.L_63:
        /*0130*/ 	.word	index@(_Z9error_outPfS_S_i)
        /*0134*/ 	.word	0x00000000


	//----- nvinfo : EIATTR_MIN_STACK_SIZE
	.align		4
.L_64:
        /*0138*/ 	.byte	0x04, 0x12
        /*013a*/ 	.short	(.L_66 - .L_65)
	.align		4
.L_65:
        /*013c*/ 	.word	index@(_Z9valid_outPfS_i)
        /*0140*/ 	.word	0x00000000


	//----- nvinfo : EIATTR_MIN_STACK_SIZE
	.align		4
.L_66:
        /*0144*/ 	.byte	0x04, 0x12
        /*0146*/ 	.short	(.L_68 - .L_67)
	.align		4
.L_67:
        /*0148*/ 	.word	index@(_Z19multiplyMatrixPointPfS_S_)
        /*014c*/ 	.word	0x00000000


	//----- nvinfo : EIATTR_MIN_STACK_SIZE
	.align		4
.L_68:
        /*0150*/ 	.byte	0x04, 0x12
        /*0152*/ 	.short	(.L_70 - .L_69)
	.align		4
.L_69:
        /*0154*/ 	.word	index@(_Z8cuda_logPfi)
        /*0158*/ 	.word	0x00000000


	//----- nvinfo : EIATTR_MIN_STACK_SIZE
	.align		4
.L_70:
        /*015c*/ 	.byte	0x04, 0x12
        /*015e*/ 	.short	(.L_72 - .L_71)
	.align		4
.L_71:
        /*0160*/ 	.word	index@(_Z7count_PPKfS0_Pfi)
        /*0164*/ 	.word	0x00000000


	//----- nvinfo : EIATTR_MIN_STACK_SIZE
	.align		4
.L_72:
        /*0168*/ 	.byte	0x04, 0x12
        /*016a*/ 	.short	(.L_74 - .L_73)
	.align		4
.L_73:
        /*016c*/ 	.word	index@(_Z12add_matrixesPfS_S_ii)
        /*0170*/ 	.word	0x00000000


	//----- nvinfo : EIATTR_MIN_STACK_SIZE
	.align		4
.L_74:
        /*0174*/ 	.byte	0x04, 0x12
        /*0176*/ 	.short	(.L_76 - .L_75)
	.align		4
.L_75:
        /*0178*/ 	.word	index@(_Z22repeat_vector_tomatrixPKfjPfjj)
        /*017c*/ 	.word	0x00000000


	//----- nvinfo : EIATTR_MIN_STACK_SIZE
	.align		4
.L_76:
        /*0180*/ 	.byte	0x04, 0x12
        /*0182*/ 	.short	(.L_78 - .L_77)
	.align		4
.L_77:
        /*0184*/ 	.word	index@(_Z5dTanhPfi)
        /*0188*/ 	.word	0x00000000


	//----- nvinfo : EIATTR_MIN_STACK_SIZE
	.align		4
.L_78:
        /*018c*/ 	.byte	0x04, 0x12
        /*018e*/ 	.short	(.L_80 - .L_79)
	.align		4
.L_79:
        /*0190*/ 	.word	index@(_Z9cuda_tanhPfi)
        /*0194*/ 	.word	0x00000000


	//----- nvinfo : EIATTR_MIN_STACK_SIZE
	.align		4
.L_80:
        /*0198*/ 	.byte	0x04, 0x12
        /*019a*/ 	.short	(.L_82 - .L_81)
	.align		4
.L_81:
        /*019c*/ 	.word	index@(_Z15generate_kernelP17curandStateXORWOWjPKjS2_Pj)
        /*01a0*/ 	.word	0x00000000


	//----- nvinfo : EIATTR_MIN_STACK_SIZE
	.align		4
.L_82:
        /*01a4*/ 	.byte	0x04, 0x12
        /*01a6*/ 	.short	(.L_84 - .L_83)
	.align		4
.L_83:
        /*01a8*/ 	.word	index@(_Z12setup_kernelP17curandStateXORWOW)
        /*01ac*/ 	.word	0x00000000
.L_84:


//--------------------- .nv.compat                --------------------------
	.section	.nv.compat,"",@"SHT_CUDA_COMPAT_INFO"
	.align	4
        /*0000*/ 	.byte	0x02, 0x09, 0x00, 0x00, 0x02, 0x02, 0x01, 0x00, 0x02, 0x05, 0x05, 0x00, 0x03, 0x07, 0x01, 0x01
        /*0010*/ 	.byte	0x02, 0x03, 0x00, 0x00, 0x02, 0x06, 0x01, 0x00, 0x04, 0x0b, 0x08, 0x00, 0x01, 0x00, 0x00, 0x00
        /*0020*/ 	.byte	0x00, 0x00, 0x00, 0x00


//--------------------- .nv.info._Z19multiScalaronMatrixfPfi --------------------------
	.section	.nv.info._Z19multiScalaronMatrixfPfi,"",@"SHT_CUDA_INFO"
	.sectionflags	@""
	.align	4


	//----- nvinfo : EIATTR_CUDA_API_VERSION
	.align		4
        /*0000*/ 	.byte	0x04, 0x37
        /*0002*/ 	.short	(.L_86 - .L_85)
.L_85:
        /*0004*/ 	.word	0x00000082


	//----- nvinfo : EIATTR_KPARAM_INFO
	.align		4
.L_86:
        /*0008*/ 	.byte	0x04, 0x17
        /*000a*/ 	.short	(.L_88 - .L_87)
.L_87:
        /*000c*/ 	.word	0x00000000
        /*0010*/ 	.short	0x0002
        /*0012*/ 	.short	0x0010
        /*0014*/ 	.byte	0x00, 0xf0, 0x11, 0x00


	//----- nvinfo : EIATTR_KPARAM_INFO
	.align		4
.L_88:
        /*0018*/ 	.byte	0x04, 0x17
        /*001a*/ 	.short	(.L_90 - .L_89)
.L_89:
        /*001c*/ 	.word	0x00000000
        /*0020*/ 	.short	0x0001
        /*0022*/ 	.short	0x0008
        /*0024*/ 	.byte	0x00, 0xf5, 0x21, 0x00


	//----- nvinfo : EIATTR_KPARAM_INFO
	.align		4
.L_90:
        /*0028*/ 	.byte	0x04, 0x17
        /*002a*/ 	.short	(.L_92 - .L_91)
.L_91:
        /*002c*/ 	.word	0x00000000
        /*0030*/ 	.short	0x0000
        /*0032*/ 	.short	0x0000
        /*0034*/ 	.byte	0x00, 0xf0, 0x11, 0x00


	//----- nvinfo : EIATTR_SPARSE_MMA_MASK
	.align		4
.L_92:
        /*0038*/ 	.byte	0x03, 0x50
        /*003a*/ 	.short	0x0000


	//----- nvinfo : EIATTR_MAXREG_COUNT
	.align		4
        /*003c*/ 	.byte	0x03, 0x1b
        /*003e*/ 	.short	0x00ff


	//----- nvinfo : EIATTR_MERCURY_ISA_VERSION
	.align		4
        /*0040*/ 	.byte	0x03, 0x5f
        /*0042*/ 	.short	0x0101


	//----- nvinfo : EIATTR_VRC_CTA_INIT_COUNT
	.align		4
        /*0044*/ 	.byte	0x02, 0x4a
	.zero		1
	.zero		1


	//----- nvinfo : EIATTR_EXIT_INSTR_OFFSETS
	.align		4
        /*0048*/ 	.byte	0x04, 0x1c
        /*004a*/ 	.short	(.L_94 - .L_93)


	//   ....[0]....
.L_93:
        /*004c*/ 	.word	0x00000070


	//   ....[1]....
        /*0050*/ 	.word	0x000000f0


	//----- nvinfo : EIATTR_CBANK_PARAM_SIZE
	.align		4
.L_94:
        /*0054*/ 	.byte	0x03, 0x19
        /*0056*/ 	.short	0x0014


	//----- nvinfo : EIATTR_PARAM_CBANK
	.align		4
        /*0058*/ 	.byte	0x04, 0x0a
        /*005a*/ 	.short	(.L_96 - .L_95)
	.align		4
.L_95:
        /*005c*/ 	.word	index@(.nv.constant0._Z19multiScalaronMatrixfPfi)
        /*0060*/ 	.short	0x0380
        /*0062*/ 	.short	0x0014


	//----- nvinfo : EIATTR_SW_WAR
	.align		4
.L_96:
        /*0064*/ 	.byte	0x04, 0x36
        /*0066*/ 	.short	(.L_98 - .L_97)
.L_97:
        /*0068*/ 	.word	0x00000008
.L_98:


//--------------------- .nv.info._Z9error_outPfS_S_i --------------------------
	.section	.nv.info._Z9error_outPfS_S_i,"",@"SHT_CUDA_INFO"
	.sectionflags	@""
	.align	4


	//----- nvinfo : EIATTR_CUDA_API_VERSION
	.align		4
        /*0000*/ 	.byte	0x04, 0x37
        /*0002*/ 	.short	(.L_100 - .L_99)
.L_99:
        /*0004*/ 	.word	0x00000082


	//----- nvinfo : EIATTR_KPARAM_INFO
	.align		4
.L_100:
        /*0008*/ 	.byte	0x04, 0x17
        /*000a*/ 	.short	(.L_102 - .L_101)
.L_101:
        /*000c*/ 	.word	0x00000000
        /*0010*/ 	.short	0x0003
        /*0012*/ 	.short	0x0018
        /*0014*/ 	.byte	0x00, 0xf0, 0x11, 0x00


	//----- nvinfo : EIATTR_KPARAM_INFO
	.align		4
.L_102:
        /*0018*/ 	.byte	0x04, 0x17
        /*001a*/ 	.short	(.L_104 - .L_103)
.L_103:
        /*001c*/ 	.word	0x00000000
        /*0020*/ 	.short	0x0002
        /*0022*/ 	.short	0x0010
        /*0024*/ 	.byte	0x00, 0xf5, 0x21, 0x00


	//----- nvinfo : EIATTR_KPARAM_INFO
	.align		4
.L_104:
        /*0028*/ 	.byte	0x04, 0x17
        /*002a*/ 	.short	(.L_106 - .L_105)
.L_105:
        /*002c*/ 	.word	0x00000000
        /*0030*/ 	.short	0x0001
        /*0032*/ 	.short	0x0008
        /*0034*/ 	.byte	0x00, 0xf5, 0x21, 0x00


	//----- nvinfo : EIATTR_KPARAM_INFO
	.align		4
.L_106:
        /*0038*/ 	.byte	0x04, 0x17
        /*003a*/ 	.short	(.L_108 - .L_107)
.L_107:
        /*003c*/ 	.word	0x00000000
        /*0040*/ 	.short	0x0000
        /*0042*/ 	.short	0x0000
        /*0044*/ 	.byte	0x00, 0xf5, 0x21, 0x00


	//----- nvinfo : EIATTR_SPARSE_MMA_MASK
	.align		4
.L_108:
        /*0048*/ 	.byte	0x03, 0x50
        /*004a*/ 	.short	0x0000


	//----- nvinfo : EIATTR_MAXREG_COUNT
	.align		4
        /*004c*/ 	.byte	0x03, 0x1b
        /*004e*/ 	.short	0x00ff


	//----- nvinfo : EIATTR_MERCURY_ISA_VERSION
	.align		4
        /*0050*/ 	.byte	0x03, 0x5f
        /*0052*/ 	.short	0x0101


	//----- nvinfo : EIATTR_VRC_CTA_INIT_COUNT
	.align		4
        /*0054*/ 	.byte	0x02, 0x4a
	.zero		1
	.zero		1


	//----- nvinfo : EIATTR_EXIT_INSTR_OFFSETS
	.align		4
        /*0058*/ 	.byte	0x04, 0x1c
        /*005a*/ 	.short	(.L_110 - .L_109)


	//   ....[0]....
.L_109:
        /*005c*/ 	.word	0x00000070


	//   ....[1]....
        /*0060*/ 	.word	0x00000130


	//----- nvinfo : EIATTR_CBANK_PARAM_SIZE
	.align		4
.L_110:
        /*0064*/ 	.byte	0x03, 0x19
        /*0066*/ 	.short	0x001c


	//----- nvinfo : EIATTR_PARAM_CBANK
	.align		4
        /*0068*/ 	.byte	0x04, 0x0a
        /*006a*/ 	.short	(.L_112 - .L_111)
	.align		4
.L_111:
        /*006c*/ 	.word	index@(.nv.constant0._Z9error_outPfS_S_i)
        /*0070*/ 	.short	0x0380
        /*0072*/ 	.short	0x001c


	//----- nvinfo : EIATTR_SW_WAR
	.align		4
.L_112:
        /*0074*/ 	.byte	0x04, 0x36
        /*0076*/ 	.short	(.L_114 - .L_113)
.L_113:
        /*0078*/ 	.word	0x00000008
.L_114:


//--------------------- .nv.info._Z9valid_outPfS_i --------------------------
	.section	.nv.info._Z9valid_outPfS_i,"",@"SHT_CUDA_INFO"
	.sectionflags	@""
	.align	4


	//----- nvinfo : EIATTR_CUDA_API_VERSION
	.align		4
        /*0000*/ 	.byte	0x04, 0x37
        /*0002*/ 	.short	(.L_116 - .L_115)
.L_115:
        /*0004*/ 	.word	0x00000082


	//----- nvinfo : EIATTR_KPARAM_INFO
	.align		4
.L_116:
        /*0008*/ 	.byte	0x04, 0x17
        /*000a*/ 	.short	(.L_118 - .L_117)
.L_117:
        /*000c*/ 	.word	0x00000000
        /*0010*/ 	.short	0x0002
        /*0012*/ 	.short	0x0010
        /*0014*/ 	.byte	0x00, 0xf0, 0x11, 0x00


	//----- nvinfo : EIATTR_KPARAM_INFO
	.align		4
.L_118:
        /*0018*/ 	.byte	0x04, 0x17
        /*001a*/ 	.short	(.L_120 - .L_119)
.L_119:
        /*001c*/ 	.word	0x00000000
        /*0020*/ 	.short	0x0001
        /*0022*/ 	.short	0x0008
        /*0024*/ 	.byte	0x00, 0xf5, 0x21, 0x00


	//----- nvinfo : EIATTR_KPARAM_INFO
	.align		4
.L_120:
        /*0028*/ 	.byte	0x04, 0x17
        /*002a*/ 	.short	(.L_122 - .L_121)
.L_121:
        /*002c*/ 	.word	0x00000000
        /*0030*/ 	.short	0x0000
        /*0032*/ 	.short	0x0000
        /*0034*/ 	.byte	0x00, 0xf5, 0x21, 0x00


	//----- nvinfo : EIATTR_SPARSE_MMA_MASK
	.align		4
.L_122:
        /*0038*/ 	.byte	0x03, 0x50
        /*003a*/ 	.short	0x0000


	//----- nvinfo : EIATTR_MAXREG_COUNT
	.align		4
        /*003c*/ 	.byte	0x03, 0x1b
        /*003e*/ 	.short	0x00ff


	//----- nvinfo : EIATTR_MERCURY_ISA_VERSION
	.align		4
        /*0040*/ 	.byte	0x03, 0x5f
        /*0042*/ 	.short	0x0101


	//----- nvinfo : EIATTR_VRC_CTA_INIT_COUNT
	.align		4
        /*0044*/ 	.byte	0x02, 0x4a
	.zero		1
	.zero		1


	//----- nvinfo : EIATTR_EXIT_INSTR_OFFSETS
	.align		4
        /*0048*/ 	.byte	0x04, 0x1c
        /*004a*/ 	.short	(.L_124 - .L_123)


	//   ....[0]....
.L_123:
        /*004c*/ 	.word	0x00000070


	//   ....[1]....
        /*0050*/ 	.word	0x00000120


	//----- nvinfo : EIATTR_CBANK_PARAM_SIZE
	.align		4
.L_124:
        /*0054*/ 	.byte	0x03, 0x19
        /*0056*/ 	.short	0x0014


	//----- nvinfo : EIATTR_PARAM_CBANK
	.align		4
        /*0058*/ 	.byte	0x04, 0x0a
        /*005a*/ 	.short	(.L_126 - .L_125)
	.align		4
.L_125:
        /*005c*/ 	.word	index@(.nv.constant0._Z9valid_outPfS_i)
        /*0060*/ 	.short	0x0380
        /*0062*/ 	.short	0x0014


	//----- nvinfo : EIATTR_SW_WAR
	.align		4
.L_126:
        /*0064*/ 	.byte	0x04, 0x36
        /*0066*/ 	.short	(.L_128 - .L_127)
.L_127:
        /*0068*/ 	.word	0x00000008
.L_128:


//--------------------- .nv.info._Z19multiplyMatrixPointPfS_S_ --------------------------
	.section	.nv.info._Z19multiplyMatrixPointPfS_S_,"",@"SHT_CUDA_INFO"
	.sectionflags	@""
	.align	4


	//----- nvinfo : EIATTR_CUDA_API_VERSION
	.align		4
        /*0000*/ 	.byte	0x04, 0x37
        /*0002*/ 	.short	(.L_130 - .L_129)
.L_129:
        /*0004*/ 	.word	0x00000082


	//----- nvinfo : EIATTR_KPARAM_INFO
	.align		4
.L_130:
        /*0008*/ 	.byte	0x04, 0x17
        /*000a*/ 	.short	(.L_132 - .L_131)
.L_131:
        /*000c*/ 	.word	0x00000000
        /*0010*/ 	.short	0x0002
        /*0012*/ 	.short	0x0010
        /*0014*/ 	.byte	0x00, 0xf5, 0x21, 0x00


	//----- nvinfo : EIATTR_KPARAM_INFO
	.align		4
.L_132:
        /*0018*/ 	.byte	0x04, 0x17
        /*001a*/ 	.short	(.L_134 - .L_133)
.L_133:
        /*001c*/ 	.word	0x00000000
        /*0020*/ 	.short	0x0001
        /*0022*/ 	.short	0x0008
        /*0024*/ 	.byte	0x00, 0xf5, 0x21, 0x00


	//----- nvinfo : EIATTR_KPARAM_INFO
	.align		4
.L_134:
        /*0028*/ 	.byte	0x04, 0x17
        /*002a*/ 	.short	(.L_136 - .L_135)
.L_135:
        /*002c*/ 	.word	0x00000000
        /*0030*/ 	.short	0x0000
        /*0032*/ 	.short	0x0000
        /*0034*/ 	.byte	0x00, 0xf5, 0x21, 0x00


	//----- nvinfo : EIATTR_SPARSE_MMA_MASK
	.align		4
.L_136:
        /*0038*/ 	.byte	0x03, 0x50
        /*003a*/ 	.short	0x0000


	//----- nvinfo : EIATTR_MAXREG_COUNT
	.align		4
        /*003c*/ 	.byte	0x03, 0x1b
        /*003e*/ 	.short	0x00ff


	//----- nvinfo : EIATTR_NUM_BARRIERS
	.align		4
        /*0040*/ 	.byte	0x02, 0x4c
        /*0042*/ 	.byte	0x01
	.zero		1


	//----- nvinfo : EIATTR_MERCURY_ISA_VERSION
	.align		4
        /*0044*/ 	.byte	0x03, 0x5f
        /*0046*/ 	.short	0x0101


	//----- nvinfo : EIATTR_VRC_CTA_INIT_COUNT
	.align		4
        /*0048*/ 	.byte	0x02, 0x4a
	.zero		1
	.zero		1


	//----- nvinfo : EIATTR_EXIT_INSTR_OFFSETS
	.align		4
        /*004c*/ 	.byte	0x04, 0x1c
        /*004e*/ 	.short	(.L_138 - .L_137)


	//   ....[0]....
.L_137:
        /*0050*/ 	.word	0x00000210


	//----- nvinfo : EIATTR_CBANK_PARAM_SIZE
	.align		4
.L_138:
        /*0054*/ 	.byte	0x03, 0x19
        /*0056*/ 	.short	0x0018


	//----- nvinfo : EIATTR_PARAM_CBANK
	.align		4
        /*0058*/ 	.byte	0x04, 0x0a
        /*005a*/ 	.short	(.L_140 - .L_139)
	.align		4
.L_139:
        /*005c*/ 	.word	index@(.nv.constant0._Z19multiplyMatrixPointPfS_S_)
        /*0060*/ 	.short	0x0380
        /*0062*/ 	.short	0x0018


	//----- nvinfo : EIATTR_SW_WAR
	.align		4
.L_140:
        /*0064*/ 	.byte	0x04, 0x36
        /*0066*/ 	.short	(.L_142 - .L_141)
.L_141:
        /*0068*/ 	.word	0x00000008
.L_142:


//--------------------- .nv.info._Z8cuda_logPfi   --------------------------
	.section	.nv.info._Z8cuda_logPfi,"",@"SHT_CUDA_INFO"
	.sectionflags	@""
	.align	4


	//----- nvinfo : EIATTR_CUDA_API_VERSION
	.align		4
        /*0000*/ 	.byte	0x04, 0x37
        /*0002*/ 	.short	(.L_144 - .L_143)
.L_143:
        /*0004*/ 	.word	0x00000082


	//----- nvinfo : EIATTR_KPARAM_INFO
	.align		4
.L_144:
        /*0008*/ 	.byte	0x04, 0x17
        /*000a*/ 	.short	(.L_146 - .L_145)
.L_145:
        /*000c*/ 	.word	0x00000000
        /*0010*/ 	.short	0x0001
        /*0012*/ 	.short	0x0008
        /*0014*/ 	.byte	0x00, 0xf0, 0x11, 0x00


	//----- nvinfo : EIATTR_KPARAM_INFO
	.align		4
.L_146:
        /*0018*/ 	.byte	0x04, 0x17
        /*001a*/ 	.short	(.L_148 - .L_147)
.L_147:
        /*001c*/ 	.word	0x00000000
        /*0020*/ 	.short	0x0000
        /*0022*/ 	.short	0x0000
        /*0024*/ 	.byte	0x00, 0xf5, 0x21, 0x00


	//----- nvinfo : EIATTR_SPARSE_MMA_MASK
	.align		4
.L_148:
        /*0028*/ 	.byte	0x03, 0x50
        /*002a*/ 	.short	0x0000


	//----- nvinfo : EIATTR_MAXREG_COUNT
	.align		4
        /*002c*/ 	.byte	0x03, 0x1b
        /*002e*/ 	.short	0x00ff


	//----- nvinfo : EIATTR_MERCURY_ISA_VERSION
	.align		4
        /*0030*/ 	.byte	0x03, 0x5f
        /*0032*/ 	.short	0x0101


	//----- nvinfo : EIATTR_VRC_CTA_INIT_COUNT
	.align		4
        /*0034*/ 	.byte	0x02, 0x4a
	.zero		1
	.zero		1


	//----- nvinfo : EIATTR_EXIT_INSTR_OFFSETS
	.align		4
        /*0038*/ 	.byte	0x04, 0x1c
        /*003a*/ 	.short	(.L_150 - .L_149)


	//   ....[0]....
.L_149:
        /*003c*/ 	.word	0x00000070


	//   ....[1]....
        /*0040*/ 	.word	0x00000270


	//----- nvinfo : EIATTR_CBANK_PARAM_SIZE
	.align		4
.L_150:
        /*0044*/ 	.byte	0x03, 0x19
        /*0046*/ 	.short	0x000c


	//----- nvinfo : EIATTR_PARAM_CBANK
	.align		4
        /*0048*/ 	.byte	0x04, 0x0a
        /*004a*/ 	.short	(.L_152 - .L_151)
	.align		4
.L_151:
        /*004c*/ 	.word	index@(.nv.constant0._Z8cuda_logPfi)
        /*0050*/ 	.short	0x0380
        /*0052*/ 	.short	0x000c


	//----- nvinfo : EIATTR_SW_WAR
	.align		4
.L_152:
        /*0054*/ 	.byte	0x04, 0x36
        /*0056*/ 	.short	(.L_154 - .L_153)
.L_153:
        /*0058*/ 	.word	0x00000008
.L_154:


//--------------------- .nv.info._Z7count_PPKfS0_Pfi --------------------------
	.section	.nv.info._Z7count_PPKfS0_Pfi,"",@"SHT_CUDA_INFO"
	.sectionflags	@""
	.align	4


	//----- nvinfo : EIATTR_CUDA_API_VERSION
	.align		4
        /*0000*/ 	.byte	0x04, 0x37
        /*0002*/ 	.short	(.L_156 - .L_155)
.L_155:
        /*0004*/ 	.word	0x00000082


	//----- nvinfo : EIATTR_KPARAM_INFO
	.align		4
.L_156:
        /*0008*/ 	.byte	0x04, 0x17
        /*000a*/ 	.short	(.L_158 - .L_157)
.L_157:
        /*000c*/ 	.word	0x00000000
        /*0010*/ 	.short	0x0003
        /*0012*/ 	.short	0x0018
        /*0014*/ 	.byte	0x00, 0xf0, 0x11, 0x00


	//----- nvinfo : EIATTR_KPARAM_INFO
	.align		4
.L_158:
        /*0018*/ 	.byte	0x04, 0x17
        /*001a*/ 	.short	(.L_160 - .L_159)
.L_159:
        /*001c*/ 	.word	0x00000000
        /*0020*/ 	.short	0x0002
        /*0022*/ 	.short	0x0010
        /*0024*/ 	.byte	0x00, 0xf5, 0x21, 0x00


	//----- nvinfo : EIATTR_KPARAM_INFO
	.align		4
.L_160:
        /*0028*/ 	.byte	0x04, 0x17
        /*002a*/ 	.short	(.L_162 - .L_161)
.L_161:
        /*002c*/ 	.word	0x00000000
        /*0030*/ 	.short	0x0001
        /*0032*/ 	.short	0x0008
        /*0034*/ 	.byte	0x00, 0xf5, 0x21, 0x00


	//----- nvinfo : EIATTR_KPARAM_INFO
	.align		4
.L_162:
        /*0038*/ 	.byte	0x04, 0x17
        /*003a*/ 	.short	(.L_164 - .L_163)
.L_163:
        /*003c*/ 	.word	0x00000000
        /*0040*/ 	.short	0x0000
        /*0042*/ 	.short	0x0000
        /*0044*/ 	.byte	0x00, 0xf5, 0x21, 0x00


	//----- nvinfo : EIATTR_SPARSE_MMA_MASK
	.align		4
.L_164:
        /*0048*/ 	.byte	0x03, 0x50
        /*004a*/ 	.short	0x0000


	//----- nvinfo : EIATTR_MAXREG_COUNT
	.align		4
        /*004c*/ 	.byte	0x03, 0x1b
        /*004e*/ 	.short	0x00ff


	//----- nvinfo : EIATTR_MERCURY_ISA_VERSION
	.align		4
        /*0050*/ 	.byte	0x03, 0x5f
        /*0052*/ 	.short	0x0101


	//----- nvinfo : EIATTR_VRC_CTA_INIT_COUNT
	.align		4
        /*0054*/ 	.byte	0x02, 0x4a
	.zero		1
	.zero		1


	//----- nvinfo : EIATTR_EXIT_INSTR_OFFSETS
	.align		4
        /*0058*/ 	.byte	0x04, 0x1c
        /*005a*/ 	.short	(.L_166 - .L_165)


	//   ....[0]....
.L_165:
        /*005c*/ 	.word	0x00000070


	//   ....[1]....
        /*0060*/ 	.word	0x00000160


	//----- nvinfo : EIATTR_CBANK_PARAM_SIZE
	.align		4
.L_166:
        /*0064*/ 	.byte	0x03, 0x19
        /*0066*/ 	.short	0x001c


	//----- nvinfo : EIATTR_PARAM_CBANK
	.align		4
        /*0068*/ 	.byte	0x04, 0x0a
        /*006a*/ 	.short	(.L_168 - .L_167)
	.align		4
.L_167:
        /*006c*/ 	.word	index@(.nv.constant0._Z7count_PPKfS0_Pfi)
        /*0070*/ 	.short	0x0380
        /*0072*/ 	.short	0x001c


	//----- nvinfo : EIATTR_SW_WAR
	.align		4
.L_168:
        /*0074*/ 	.byte	0x04, 0x36
        /*0076*/ 	.short	(.L_170 - .L_169)
.L_169:
        /*0078*/ 	.word	0x00000008
.L_170:


//--------------------- .nv.info._Z12add_matrixesPfS_S_ii --------------------------
	.section	.nv.info._Z12add_matrixesPfS_S_ii,"",@"SHT_CUDA_INFO"
	.sectionflags	@""
	.align	4


	//----- nvinfo : EIATTR_CUDA_API_VERSION
	.align		4
        /*0000*/ 	.byte	0x04, 0x37
        /*0002*/ 	.short	(.L_172 - .L_171)
.L_171:
        /*0004*/ 	.word	0x00000082


	//----- nvinfo : EIATTR_KPARAM_INFO
	.align		4
.L_172:
        /*0008*/ 	.byte	0x04, 0x17
        /*000a*/ 	.short	(.L_174 - .L_173)
.L_173:
        /*000c*/ 	.word	0x00000000
        /*0010*/ 	.short	0x0004
        /*0012*/ 	.short	0x001c
        /*0014*/ 	.byte	0x00, 0xf0, 0x11, 0x00


	//----- nvinfo : EIATTR_KPARAM_INFO
	.align		4
.L_174:
        /*0018*/ 	.byte	0x04, 0x17
        /*001a*/ 	.short	(.L_176 - .L_175)
.L_175:
        /*001c*/ 	.word	0x00000000
        /*0020*/ 	.short	0x0003
        /*0022*/ 	.short	0x0018
        /*0024*/ 	.byte	0x00, 0xf0, 0x11, 0x00


	//----- nvinfo : EIATTR_KPARAM_INFO
	.align		4
.L_176:
        /*0028*/ 	.byte	0x04, 0x17
        /*002a*/ 	.short	(.L_178 - .L_177)
.L_177:
        /*002c*/ 	.word	0x00000000
        /*0030*/ 	.short	0x0002
        /*0032*/ 	.short	0x0010
        /*0034*/ 	.byte	0x00, 0xf5, 0x21, 0x00


	//----- nvinfo : EIATTR_KPARAM_INFO
	.align		4
.L_178:
        /*0038*/ 	.byte	0x04, 0x17
        /*003a*/ 	.short	(.L_180 - .L_179)
.L_179:
        /*003c*/ 	.word	0x00000000
        /*0040*/ 	.short	0x0001
        /*0042*/ 	.short	0x0008
        /*0044*/ 	.byte	0x00, 0xf5, 0x21, 0x00


	//----- nvinfo : EIATTR_KPARAM_INFO
	.align		4
.L_180:
        /*0048*/ 	.byte	0x04, 0x17
        /*004a*/ 	.short	(.L_182 - .L_181)
.L_181:
        /*004c*/ 	.word	0x00000000
        /*0050*/ 	.short	0x0000
        /*0052*/ 	.short	0x0000
        /*0054*/ 	.byte	0x00, 0xf5, 0x21, 0x00


	//----- nvinfo : EIATTR_SPARSE_MMA_MASK
	.align		4
.L_182:
        /*0058*/ 	.byte	0x03, 0x50
        /*005a*/ 	.short	0x0000


	//----- nvinfo : EIATTR_MAXREG_COUNT
	.align		4
        /*005c*/ 	.byte	0x03, 0x1b
        /*005e*/ 	.short	0x00ff


	//----- nvinfo : EIATTR_MERCURY_ISA_VERSION
	.align		4
        /*0060*/ 	.byte	0x03, 0x5f
        /*0062*/ 	.short	0x0101


	//----- nvinfo : EIATTR_VRC_CTA_INIT_COUNT
	.align		4
        /*0064*/ 	.byte	0x02, 0x4a
	.zero		1
	.zero		1


	//----- nvinfo : EIATTR_EXIT_INSTR_OFFSETS
	.align		4
        /*0068*/ 	.byte	0x04, 0x1c
        /*006a*/ 	.short	(.L_184 - .L_183)


	//   ....[0]....
.L_183:
        /*006c*/ 	.word	0x000000c0


	//   ....[1]....
        /*0070*/ 	.word	0x00000190


	//----- nvinfo : EIATTR_CBANK_PARAM_SIZE
	.align		4
.L_184:
        /*0074*/ 	.byte	0x03, 0x19
        /*0076*/ 	.short	0x0020


	//----- nvinfo : EIATTR_PARAM_CBANK
	.align		4
        /*0078*/ 	.byte	0x04, 0x0a
        /*007a*/ 	.short	(.L_186 - .L_185)
	.align		4
.L_185:
        /*007c*/ 	.word	index@(.nv.constant0._Z12add_matrixesPfS_S_ii)
        /*0080*/ 	.short	0x0380
        /*0082*/ 	.short	0x0020


	//----- nvinfo : EIATTR_SW_WAR
	.align		4
.L_186:
        /*0084*/ 	.byte	0x04, 0x36
        /*0086*/ 	.short	(.L_188 - .L_187)
.L_187:
        /*0088*/ 	.word	0x00000008
.L_188:


//--------------------- .nv.info._Z22repeat_vector_tomatrixPKfjPfjj --------------------------
	.section	.nv.info._Z22repeat_vector_tomatrixPKfjPfjj,"",@"SHT_CUDA_INFO"
	.sectionflags	@""
	.align	4


	//----- nvinfo : EIATTR_CUDA_API_VERSION
	.align		4
        /*0000*/ 	.byte	0x04, 0x37
        /*0002*/ 	.short	(.L_190 - .L_189)
.L_189:
        /*0004*/ 	.word	0x00000082


	//----- nvinfo : EIATTR_KPARAM_INFO
	.align		4
.L_190:
        /*0008*/ 	.byte	0x04, 0x17
        /*000a*/ 	.short	(.L_192 - .L_191)
.L_191:
        /*000c*/ 	.word	0x00000000
        /*0010*/ 	.short	0x0004
        /*0012*/ 	.short	0x001c
        /*0014*/ 	.byte	0x00, 0xf0, 0x11, 0x00


	//----- nvinfo : EIATTR_KPARAM_INFO
	.align		4
.L_192:
        /*0018*/ 	.byte	0x04, 0x17
        /*001a*/ 	.short	(.L_194 - .L_193)
.L_193:
        /*001c*/ 	.word	0x00000000
        /*0020*/ 	.short	0x0003
        /*0022*/ 	.short	0x0018
        /*0024*/ 	.byte	0x00, 0xf0, 0x11, 0x00


	//----- nvinfo : EIATTR_KPARAM_INFO
	.align		4
.L_194:
        /*0028*/ 	.byte	0x04, 0x17
        /*002a*/ 	.short	(.L_196 - .L_195)
.L_195:
        /*002c*/ 	.word	0x00000000
        /*0030*/ 	.short	0x0002
        /*0032*/ 	.short	0x0010
        /*0034*/ 	.byte	0x00, 0xf5, 0x21, 0x00


	//----- nvinfo : EIATTR_KPARAM_INFO
	.align		4
.L_196:
        /*0038*/ 	.byte	0x04, 0x17
        /*003a*/ 	.short	(.L_198 - .L_197)
.L_197:
        /*003c*/ 	.word	0x00000000
        /*0040*/ 	.short	0x0001
        /*0042*/ 	.short	0x0008
        /*0044*/ 	.byte	0x00, 0xf0, 0x11, 0x00


	//----- nvinfo : EIATTR_KPARAM_INFO
	.align		4
.L_198:
        /*0048*/ 	.byte	0x04, 0x17
        /*004a*/ 	.short	(.L_200 - .L_199)
.L_199:
        /*004c*/ 	.word	0x00000000
        /*0050*/ 	.short	0x0000
        /*0052*/ 	.short	0x0000
        /*0054*/ 	.byte	0x00, 0xf5, 0x21, 0x00


	//----- nvinfo : EIATTR_SPARSE_MMA_MASK
	.align		4
.L_200:
        /*0058*/ 	.byte	0x03, 0x50
        /*005a*/ 	.short	0x0000


	//----- nvinfo : EIATTR_MAXREG_COUNT
	.align		4
        /*005c*/ 	.byte	0x03, 0x1b
        /*005e*/ 	.short	0x00ff


	//----- nvinfo : EIATTR_MERCURY_ISA_VERSION
	.align		4
        /*0060*/ 	.byte	0x03, 0x5f
        /*0062*/ 	.short	0x0101


	//----- nvinfo : EIATTR_VRC_CTA_INIT_COUNT
	.align		4
        /*0064*/ 	.byte	0x02, 0x4a
	.zero		1
	.zero		1


	//----- nvinfo : EIATTR_EXIT_INSTR_OFFSETS
	.align		4
        /*0068*/ 	.byte	0x04, 0x1c
        /*006a*/ 	.short	(.L_202 - .L_201)


	//   ....[0]....
.L_201:
        /*006c*/ 	.word	0x000000d0


	//   ....[1]....
        /*0070*/ 	.word	0x00000160


	//   ....[2]....
        /*0074*/ 	.word	0x00000320


	//   ....[3]....
        /*0078*/ 	.word	0x000003c0


	//----- nvinfo : EIATTR_CRS_STACK_SIZE
	.align		4
.L_202:
        /*007c*/ 	.byte	0x04, 0x1e
        /*007e*/ 	.short	(.L_204 - .L_203)
.L_203:
        /*0080*/ 	.word	0x00000000


	//----- nvinfo : EIATTR_CBANK_PARAM_SIZE
	.align		4
.L_204:
        /*0084*/ 	.byte	0x03, 0x19
        /*0086*/ 	.short	0x0020


	//----- nvinfo : EIATTR_PARAM_CBANK
	.align		4
        /*0088*/ 	.byte	0x04, 0x0a
        /*008a*/ 	.short	(.L_206 - .L_205)
	.align		4
.L_205:
        /*008c*/ 	.word	index@(.nv.constant0._Z22repeat_vector_tomatrixPKfjPfjj)
        /*0090*/ 	.short	0x0380
        /*0092*/ 	.short	0x0020


	//----- nvinfo : EIATTR_SW_WAR
	.align		4
.L_206:
        /*0094*/ 	.byte	0x04, 0x36
        /*0096*/ 	.short	(.L_208 - .L_207)
.L_207:
        /*0098*/ 	.word	0x00000008
.L_208:


//--------------------- .nv.info._Z5dTanhPfi      --------------------------
	.section	.nv.info._Z5dTanhPfi,"",@"SHT_CUDA_INFO"
	.sectionflags	@""
	.align	4


	//----- nvinfo : EIATTR_CUDA_API_VERSION
	.align		4
        /*0000*/ 	.byte	0x04, 0x37
        /*0002*/ 	.short	(.L_210 - .L_209)
.L_209:
        /*0004*/ 	.word	0x00000082


	//----- nvinfo : EIATTR_KPARAM_INFO
	.align		4
.L_210:
        /*0008*/ 	.byte	0x04, 0x17
        /*000a*/ 	.short	(.L_212 - .L_211)
.L_211:
        /*000c*/ 	.word	0x00000000
        /*0010*/ 	.short	0x0001
        /*0012*/ 	.short	0x0008
        /*0014*/ 	.byte	0x00, 0xf0, 0x11, 0x00


	//----- nvinfo : EIATTR_KPARAM_INFO
	.align		4
.L_212:
        /*0018*/ 	.byte	0x04, 0x17
        /*001a*/ 	.short	(.L_214 - .L_213)
.L_213:
        /*001c*/ 	.word	0x00000000
        /*0020*/ 	.short	0x0000
        /*0022*/ 	.short	0x0000
        /*0024*/ 	.byte	0x00, 0xf5, 0x21, 0x00


	//----- nvinfo : EIATTR_SPARSE_MMA_MASK
	.align		4
.L_214:
        /*0028*/ 	.byte	0x03, 0x50
        /*002a*/ 	.short	0x0000


	//----- nvinfo : EIATTR_MAXREG_COUNT
	.align		4
        /*002c*/ 	.byte	0x03, 0x1b
        /*002e*/ 	.short	0x00ff


	//----- nvinfo : EIATTR_MERCURY_ISA_VERSION
	.align		4
        /*0030*/ 	.byte	0x03, 0x5f
        /*0032*/ 	.short	0x0101


	//----- nvinfo : EIATTR_VRC_CTA_INIT_COUNT
	.align		4
        /*0034*/ 	.byte	0x02, 0x4a
	.zero		1
	.zero		1


	//----- nvinfo : EIATTR_EXIT_INSTR_OFFSETS
	.align		4
        /*0038*/ 	.byte	0x04, 0x1c
        /*003a*/ 	.short	(.L_216 - .L_215)


	//   ....[0]....
.L_215:
        /*003c*/ 	.word	0x00000070


	//   ....[1]....
        /*0040*/ 	.word	0x000001f0


	//----- nvinfo : EIATTR_CBANK_PARAM_SIZE
	.align		4
.L_216:
        /*0044*/ 	.byte	0x03, 0x19
        /*0046*/ 	.short	0x000c


	//----- nvinfo : EIATTR_PARAM_CBANK
	.align		4
        /*0048*/ 	.byte	0x04, 0x0a
        /*004a*/ 	.short	(.L_218 - .L_217)
	.align		4
.L_217:
        /*004c*/ 	.word	index@(.nv.constant0._Z5dTanhPfi)
        /*0050*/ 	.short	0x0380
        /*0052*/ 	.short	0x000c


	//----- nvinfo : EIATTR_SW_WAR
	.align		4
.L_218:
        /*0054*/ 	.byte	0x04, 0x36
        /*0056*/ 	.short	(.L_220 - .L_219)
.L_219:
        /*0058*/ 	.word	0x00000008
.L_220:


//--------------------- .nv.info._Z9cuda_tanhPfi  --------------------------
	.section	.nv.info._Z9cuda_tanhPfi,"",@"SHT_CUDA_INFO"
	.sectionflags	@""
	.align	4


	//----- nvinfo : EIATTR_CUDA_API_VERSION
	.align		4
        /*0000*/ 	.byte	0x04, 0x37
        /*0002*/ 	.short	(.L_222 - .L_221)
.L_221:
        /*0004*/ 	.word	0x00000082


	//----- nvinfo : EIATTR_KPARAM_INFO
	.align		4
.L_222:
        /*0008*/ 	.byte	0x04, 0x17
        /*000a*/ 	.short	(.L_224 - .L_223)
.L_223:
        /*000c*/ 	.word	0x00000000
        /*0010*/ 	.short	0x0001
        /*0012*/ 	.short	0x0008
        /*0014*/ 	.byte	0x00, 0xf0, 0x11, 0x00


	//----- nvinfo : EIATTR_KPARAM_INFO
	.align		4
.L_224:
        /*0018*/ 	.byte	0x04, 0x17
        /*001a*/ 	.short	(.L_226 - .L_225)
.L_225:
        /*001c*/ 	.word	0x00000000
        /*0020*/ 	.short	0x0000
        /*0022*/ 	.short	0x0000
        /*0024*/ 	.byte	0x00, 0xf5, 0x21, 0x00


	//----- nvinfo : EIATTR_SPARSE_MMA_MASK
	.align		4
.L_226:
        /*0028*/ 	.byte	0x03, 0x50
        /*002a*/ 	.short	0x0000


	//----- nvinfo : EIATTR_MAXREG_COUNT
	.align		4
        /*002c*/ 	.byte	0x03, 0x1b
        /*002e*/ 	.short	0x00ff


	//----- nvinfo : EIATTR_MERCURY_ISA_VERSION
	.align		4
        /*0030*/ 	.byte	0x03, 0x5f
        /*0032*/ 	.short	0x0101


	//----- nvinfo : EIATTR_VRC_CTA_INIT_COUNT
	.align		4
        /*0034*/ 	.byte	0x02, 0x4a
	.zero		1
	.zero		1


	//----- nvinfo : EIATTR_EXIT_INSTR_OFFSETS
	.align		4
        /*0038*/ 	.byte	0x04, 0x1c
        /*003a*/ 	.short	(.L_228 - .L_227)


	//   ....[0]....
.L_227:
        /*003c*/ 	.word	0x00000070


	//   ....[1]....
        /*0040*/ 	.word	0x000001e0


	//----- nvinfo : EIATTR_CBANK_PARAM_SIZE
	.align		4
.L_228:
        /*0044*/ 	.byte	0x03, 0x19
        /*0046*/ 	.short	0x000c


	//----- nvinfo : EIATTR_PARAM_CBANK
	.align		4
        /*0048*/ 	.byte	0x04, 0x0a
        /*004a*/ 	.short	(.L_230 - .L_229)
	.align		4
.L_229:
        /*004c*/ 	.word	index@(.nv.constant0._Z9cuda_tanhPfi)
        /*0050*/ 	.short	0x0380
        /*0052*/ 	.short	0x000c


	//----- nvinfo : EIATTR_SW_WAR
	.align		4
.L_230:
        /*0054*/ 	.byte	0x04, 0x36
        /*0056*/ 	.short	(.L_232 - .L_231)
.L_231:
        /*0058*/ 	.word	0x00000008
.L_232:


//--------------------- .nv.info._Z15generate_kernelP17curandStateXORWOWjPKjS2_Pj --------------------------
	.section	.nv.info._Z15generate_kernelP17curandStateXORWOWjPKjS2_Pj,"",@"SHT_CUDA_INFO"
	.sectionflags	@""
	.align	4


	//----- nvinfo : EIATTR_CUDA_API_VERSION
	.align		4
        /*0000*/ 	.byte	0x04, 0x37
        /*0002*/ 	.short	(.L_234 - .L_233)
.L_233:
        /*0004*/ 	.word	0x00000082


	//----- nvinfo : EIATTR_KPARAM_INFO
	.align		4
.L_234:
        /*0008*/ 	.byte	0x04, 0x17
        /*000a*/ 	.short	(.L_236 - .L_235)
.L_235:
        /*000c*/ 	.word	0x00000000
        /*0010*/ 	.short	0x0004
        /*0012*/ 	.short	0x0020
        /*0014*/ 	.byte	0x00, 0xf5, 0x21, 0x00


	//----- nvinfo : EIATTR_KPARAM_INFO
	.align		4
.L_236:
        /*0018*/ 	.byte	0x04, 0x17
        /*001a*/ 	.short	(.L_238 - .L_237)
.L_237:
        /*001c*/ 	.word	0x00000000
        /*0020*/ 	.short	0x0003
        /*0022*/ 	.short	0x0018
        /*0024*/ 	.byte	0x00, 0xf5, 0x21, 0x00


	//----- nvinfo : EIATTR_KPARAM_INFO
	.align		4
.L_238:
        /*0028*/ 	.byte	0x04, 0x17
        /*002a*/ 	.short	(.L_240 - .L_239)
.L_239:
        /*002c*/ 	.word	0x00000000
        /*0030*/ 	.short	0x0002
        /*0032*/ 	.short	0x0010
        /*0034*/ 	.byte	0x00, 0xf5, 0x21, 0x00


	//----- nvinfo : EIATTR_KPARAM_INFO
	.align		4
.L_240:
        /*0038*/ 	.byte	0x04, 0x17
        /*003a*/ 	.short	(.L_242 - .L_241)
.L_241:
        /*003c*/ 	.word	0x00000000
        /*0040*/ 	.short	0x0001
        /*0042*/ 	.short	0x0008
        /*0044*/ 	.byte	0x00, 0xf0, 0x11, 0x00


	//----- nvinfo : EIATTR_KPARAM_INFO
	.align		4
.L_242:
        /*0048*/ 	.byte	0x04, 0x17
        /*004a*/ 	.short	(.L_244 - .L_243)
.L_243:
        /*004c*/ 	.word	0x00000000
        /*0050*/ 	.short	0x0000
        /*0052*/ 	.short	0x0000
        /*0054*/ 	.byte	0x00, 0xf5, 0x21, 0x00


	//----- nvinfo : EIATTR_SPARSE_MMA_MASK
	.align		4
.L_244:
        /*0058*/ 	.byte	0x03, 0x50
        /*005a*/ 	.short	0x0000


	//----- nvinfo : EIATTR_MAXREG_COUNT
	.align		4
        /*005c*/ 	.byte	0x03, 0x1b
        /*005e*/ 	.short	0x00ff


	//----- nvinfo : EIATTR_EXTERNS
	.align		4
        /*0060*/ 	.byte	0x04, 0x0f
        /*0062*/ 	.short	(.L_246 - .L_245)


	//   ....[0]....
	.align		4
.L_245:
        /*0064*/ 	.word	index@(__assertfail)


	//----- nvinfo : EIATTR_MERCURY_ISA_VERSION
	.align		4
.L_246:
        /*0068*/ 	.byte	0x03, 0x5f
        /*006a*/ 	.short	0x0101


	//----- nvinfo : EIATTR_VRC_CTA_INIT_COUNT
	.align		4
        /*006c*/ 	.byte	0x02, 0x4a
	.zero		1
	.zero		1


	//----- nvinfo : EIATTR_SYSCALL_OFFSETS
	.align		4
        /*0070*/ 	.byte	0x04, 0x46
        /*0072*/ 	.short	(.L_248 - .L_247)


	//   ....[0]....
.L_247:
        /*0074*/ 	.word	0x00000490


	//   ....[1]....
        /*0078*/ 	.word	0x000005e0


	//   ....[2]....
        /*007c*/ 	.word	0x000009b0


	//   ....[3]....
        /*0080*/ 	.word	0x00000b00


	//   ....[4]....
        /*0084*/ 	.word	0x00000f50


	//   ....[5]....
        /*0088*/ 	.word	0x000010a0


	//----- nvinfo : EIATTR_EXIT_INSTR_OFFSETS
	.align		4
.L_248:
        /*008c*/ 	.byte	0x04, 0x1c
        /*008e*/ 	.short	(.L_250 - .L_249)


	//   ....[0]....
.L_249:
        /*0090*/ 	.word	0x00000030


	//   ....[1]....
        /*0094*/ 	.word	0x00000c00


	//   ....[2]....
        /*0098*/ 	.word	0x00001130


	//----- nvinfo : EIATTR_CRS_STACK_SIZE
	.align		4
.L_250:
        /*009c*/ 	.byte	0x04, 0x1e
        /*009e*/ 	.short	(.L_252 - .L_251)
.L_251:
        /*00a0*/ 	.word	0x00000000


	//----- nvinfo : EIATTR_CBANK_PARAM_SIZE
	.align		4
.L_252:
        /*00a4*/ 	.byte	0x03, 0x19
        /*00a6*/ 	.short	0x0028


	//----- nvinfo : EIATTR_PARAM_CBANK
	.align		4
        /*00a8*/ 	.byte	0x04, 0x0a
        /*00aa*/ 	.short	(.L_254 - .L_253)
	.align		4
.L_253:
        /*00ac*/ 	.word	index@(.nv.constant0._Z15generate_kernelP17curandStateXORWOWjPKjS2_Pj)
        /*00b0*/ 	.short	0x0380
        /*00b2*/ 	.short	0x0028


	//----- nvinfo : EIATTR_SW_WAR
	.align		4
.L_254:
        /*00b4*/ 	.byte	0x04, 0x36
        /*00b6*/ 	.short	(.L_256 - .L_255)
.L_255:
        /*00b8*/ 	.word	0x00000008
.L_256:


//--------------------- .nv.info._Z12setup_kernelP17curandStateXORWOW --------------------------
	.section	.nv.info._Z12setup_kernelP17curandStateXORWOW,"",@"SHT_CUDA_INFO"
	.sectionflags	@""
	.align	4


	//----- nvinfo : EIATTR_CUDA_API_VERSION
	.align		4
        /*0000*/ 	.byte	0x04, 0x37
        /*0002*/ 	.short	(.L_258 - .L_257)
.L_257:
        /*0004*/ 	.word	0x00000082


	//----- nvinfo : EIATTR_KPARAM_INFO
	.align		4
.L_258:
        /*0008*/ 	.byte	0x04, 0x17
        /*000a*/ 	.short	(.L_260 - .L_259)
.L_259:
        /*000c*/ 	.word	0x00000000
        /*0010*/ 	.short	0x0000
        /*0012*/ 	.short	0x0000
        /*0014*/ 	.byte	0x00, 0xf5, 0x21, 0x00


	//----- nvinfo : EIATTR_SPARSE_MMA_MASK
	.align		4
.L_260:
        /*0018*/ 	.byte	0x03, 0x50
        /*001a*/ 	.short	0x0000


	//----- nvinfo : EIATTR_MAXREG_COUNT
	.align		4
        /*001c*/ 	.byte	0x03, 0x1b
        /*001e*/ 	.short	0x00ff


	//----- nvinfo : EIATTR_MERCURY_ISA_VERSION
	.align		4
        /*0020*/ 	.byte	0x03, 0x5f
        /*0022*/ 	.short	0x0101


	//----- nvinfo : EIATTR_VRC_CTA_INIT_COUNT
	.align		4
        /*0024*/ 	.byte	0x02, 0x4a
	.zero		1
	.zero		1


	//----- nvinfo : EIATTR_EXIT_INSTR_OFFSETS
	.align		4
        /*0028*/ 	.byte	0x04, 0x1c
        /*002a*/ 	.short	(.L_262 - .L_261)


	//   ....[0]....
.L_261:
        /*002c*/ 	.word	0x00000e80


	//----- nvinfo : EIATTR_CRS_STACK_SIZE
	.align		4
.L_262:
        /*0030*/ 	.byte	0x04, 0x1e
        /*0032*/ 	.short	(.L_264 - .L_263)
.L_263:
        /*0034*/ 	.word	0x00000000


	//----- nvinfo : EIATTR_CBANK_PARAM_SIZE
	.align		4
.L_264:
        /*0038*/ 	.byte	0x03, 0x19
        /*003a*/ 	.short	0x0008


	//----- nvinfo : EIATTR_PARAM_CBANK
	.align		4
        /*003c*/ 	.byte	0x04, 0x0a
        /*003e*/ 	.short	(.L_266 - .L_265)
	.align		4
.L_265:
        /*0040*/ 	.word	index@(.nv.constant0._Z12setup_kernelP17curandStateXORWOW)
        /*0044*/ 	.short	0x0380
        /*0046*/ 	.short	0x0008


	//----- nvinfo : EIATTR_SW_WAR
	.align		4
.L_266:
        /*0048*/ 	.byte	0x04, 0x36
        /*004a*/ 	.short	(.L_268 - .L_267)
.L_267:
        /*004c*/ 	.word	0x00000008
.L_268:


//--------------------- .nv.callgraph             --------------------------
	.section	.nv.callgraph,"",@"SHT_CUDA_CALLGRAPH"
	.align	4
	.sectionentsize	8
	.align		4
        /*0000*/ 	.word	0x00000000
	.align		4
        /*0004*/ 	.word	0xffffffff
	.align		4
        /*0008*/ 	.word	index@(_Z15generate_kernelP17curandStateXORWOWjPKjS2_Pj)
	.align		4
        /*000c*/ 	.word	index@(__assertfail)
	.align		4
        /*0010*/ 	.word	0x00000000
	.align		4
        /*0014*/ 	.word	0xfffffffe
	.align		4
        /*0018*/ 	.word	0x00000000
	.align		4
        /*001c*/ 	.word	0xfffffffd
	.align		4
        /*0020*/ 	.word	0x00000000
	.align		4
        /*0024*/ 	.word	0xfffffffc


//--------------------- .nv.constant4             --------------------------
	.section	.nv.constant4,"a",@progbits
	.align	8
	.align		8
.nv.constant4:
        /*0000*/ 	.dword	precalc_xorwow_matrix
	.align		8
        /*0008*/ 	.dword	precalc_xorwow_offset_matrix
	.align		8
        /*0010*/ 	.dword	mrg32k3aM1
	.align		8
        /*0018*/ 	.dword	mrg32k3aM2
	.align		8
        /*0020*/ 	.dword	mrg32k3aM1SubSeq
	.align		8
        /*0028*/ 	.dword	mrg32k3aM2SubSeq
	.align		8
        /*0030*/ 	.dword	mrg32k3aM1Seq
	.align		8
        /*0038*/ 	.dword	mrg32k3aM2Seq
	.align		8
        /*0040*/ 	.dword	__unnamed_1
	.align		8
        /*0048*/ 	.dword	$str
	.align		8
        /*0050*/ 	.dword	$str$1
	.align		8
        /*0058*/ 	.dword	$str$2
	.align		8
        /*0060*/ 	.dword	__assertfail


//--------------------- .nv.constant3             --------------------------
	.section	.nv.constant3,"a",@progbits
	.align	8
.nv.constant3:
	.type		__cr_lgamma_table,@object
	.size		__cr_lgamma_table,(.L_8 - __cr_lgamma_table)
__cr_lgamma_table:
        /*0000*/ 	.byte	0x00, 0x00, 0x00, 0x00, 0x00, 0x00, 0x00, 0x00, 0x00, 0x00, 0x00, 0x00, 0x00, 0x00, 0x00, 0x00
        /*0010*/ 	.byte	0xef, 0x39, 0xfa, 0xfe, 0x42, 0x2e, 0xe6, 0x3f, 0x02, 0x20, 0x2a, 0xfa, 0x0b, 0xab, 0xfc, 0x3f
        /*0020*/ 	.byte	0xf9, 0x2c, 0x92, 0x7c, 0xa7, 0x6c, 0x09, 0x40, 0xc9, 0x79, 0x44, 0x3c, 0x64, 0x26, 0x13, 0x40
        /*0030*/ 	.byte	0xca, 0x01, 0xcf, 0x3a, 0x27, 0x51, 0x1a, 0x40, 0x30, 0xcc, 0x2d, 0xf3, 0xe1, 0x0c, 0x21, 0x40
        /*0040*/ 	.byte	0x0d, 0xb7, 0xfc, 0x82, 0x8e, 0x35, 0x25, 0x40
.L_8:


//--------------------- .text._Z19multiScalaronMatrixfPfi --------------------------
	.section	.text._Z19multiScalaronMatrixfPfi,"ax",@progbits
	.align	128
        .global         _Z19multiScalaronMatrixfPfi
        .type           _Z19multiScalaronMatrixfPfi,@function
        .size           _Z19multiScalaronMatrixfPfi,(.L_x_43 - _Z19multiScalaronMatrixfPfi)
        .other          _Z19multiScalaronMatrixfPfi,@"STO_CUDA_ENTRY STV_DEFAULT"
_Z19multiScalaronMatrixfPfi:
.text._Z19multiScalaronMatrixfPfi:
[----:B------:R-:W-:Y:S01]  /*0000*/  LDC R1, c[0x0][0x37c] ;  /* 0x0000df00ff017b82 */ /* 0x000fe20000000800 */
[----:B------:R-:W0:Y:S01]  /*0010*/  S2R R5, SR_TID.X ;  /* 0x0000000000057919 */ /* 0x000e220000002100 */
[----:B------:R-:W0:Y:S01]  /*0020*/  LDCU UR4, c[0x0][0x360] ;  /* 0x00006c00ff0477ac */ /* 0x000e220008000800 */
[----:B------:R-:W0:Y:S01]  /*0030*/  S2R R0, SR_CTAID.X ;  /* 0x0000000000007919 */ /* 0x000e220000002500 */
[----:B------:R-:W1:Y:S01]  /*0040*/  LDCU UR5, c[0x0][0x390] ;  /* 0x00007200ff0577ac */ /* 0x000e620008000800 */
[----:B0-----:R-:W-:-:S05]  /*0050*/  IMAD R5, R0, UR4, R5 ;  /* 0x0000000400057c24 */ /* 0x001fca000f8e0205 */
[----:B-1----:R-:W-:-:S13]  /*0060*/  ISETP.GE.AND P0, PT, R5, UR5, PT ;  /* 0x0000000505007c0c */ /* 0x002fda000bf06270 */
[----:B------:R-:W-:Y:S05]  /*0070*/  @P0 EXIT ;  /* 0x000000000000094d */ /* 0x000fea0003800000 */
[----:B------:R-:W0:Y:S01]  /*0080*/  LDC.64 R2, c[0x0][0x388] ;  /* 0x0000e200ff027b82 */ /* 0x000e220000000a00 */
[----:B------:R-:W1:Y:S01]  /*0090*/  LDCU.64 UR4, c[0x0][0x358] ;  /* 0x00006b00ff0477ac */ /* 0x000e620008000a00 */
[----:B------:R-:W2:Y:S01]  /*00a0*/  LDCU UR6, c[0x0][0x380] ;  /* 0x00007000ff0677ac */ /* 0x000ea20008000800 */
[----:B0-----:R-:W-:-:S05]  /*00b0*/  IMAD.WIDE R2, R5, 0x4, R2 ;  /* 0x0000000405027825 */ /* 0x001fca00078e0202 */
[----:B-1----:R-:W2:Y:S02]  /*00c0*/  LDG.E R0, desc[UR4][R2.64] ;  /* 0x0000000402007981 */ /* 0x002ea4000c1e1900 */
[----:B--2---:R-:W-:-:S05]  /*00d0*/  FMUL R5, R0, UR6 ;  /* 0x0000000600057c20 */ /* 0x004fca0008400000 */
[----:B------:R-:W-:Y:S01]  /*00e0*/  STG.E desc[UR4][R2.64], R5 ;  /* 0x0000000502007986 */ /* 0x000fe2000c101904 */
[----:B------:R-:W-:Y:S05]  /*00f0*/  EXIT ;  /* 0x000000000000794d */ /* 0x000fea0003800000 */
.L_x_0:
[----:B------:R-:W-:-:S00]  /*0100*/  BRA `(.L_x_0) ;  /* 0xfffffffc00fc7947 */ /* 0x000fc0000383ffff */
[----:B------:R-:W-:-:S00]  /*0110*/  NOP ;  /* 0x0000000000007918 */ /* 0x000fc00000000000 */
        /* <DEDUP_REMOVED lines=14> */
.L_x_43:


//--------------------- .text._Z9error_outPfS_S_i --------------------------
	.section	.text._Z9error_outPfS_S_i,"ax",@progbits
	.align	128
        .global         _Z9error_outPfS_S_i
        .type           _Z9error_outPfS_S_i,@function
        .size           _Z9error_outPfS_S_i,(.L_x_44 - _Z9error_outPfS_S_i)
        .other          _Z9error_outPfS_S_i,@"STO_CUDA_ENTRY STV_DEFAULT"
_Z9error_outPfS_S_i:
.text._Z9error_outPfS_S_i:
        /* <DEDUP_REMOVED lines=9> */
[----:B------:R-:W1:Y:S07]  /*0090*/  LDCU.64 UR4, c[0x0][0x358] ;  /* 0x00006b00ff0477ac */ /* 0x000e6e0008000a00 */
[----:B------:R-:W2:Y:S08]  /*00a0*/  LDC.64 R4, c[0x0][0x388] ;  /* 0x0000e200ff047b82 */ /* 0x000eb00000000a00 */
[----:B------:R-:W3:Y:S01]  /*00b0*/  LDC.64 R6, c[0x0][0x390] ;  /* 0x0000e400ff067b82 */ /* 0x000ee20000000a00 */
[----:B0-----:R-:W-:-:S06]  /*00c0*/  IMAD.WIDE R2, R9, 0x4, R2 ;  /* 0x0000000409027825 */ /* 0x001fcc00078e0202 */
[----:B-1----:R-:W4:Y:S01]  /*00d0*/  LDG.E R2, desc[UR4][R2.64] ;  /* 0x0000000402027981 */ /* 0x002f22000c1e1900 */
[----:B--2---:R-:W-:-:S06]  /*00e0*/  IMAD.WIDE R4, R9, 0x4, R4 ;  /* 0x0000000409047825 */ /* 0x004fcc00078e0204 */
[----:B------:R-:W4:Y:S01]  /*00f0*/  LDG.E R5, desc[UR4][R4.64] ;  /* 0x0000000404057981 */ /* 0x000f22000c1e1900 */
[----:B---3--:R-:W-:-:S04]  /*0100*/  IMAD.WIDE R6, R9, 0x4, R6 ;  /* 0x0000000409067825 */ /* 0x008fc800078e0206 */
[----:B----4-:R-:W-:-:S05]  /*0110*/  FADD R9, R2, -R5 ;  /* 0x8000000502097221 */ /* 0x010fca0000000000 */
[----:B------:R-:W-:Y:S01]  /*0120*/  STG.E desc[UR4][R6.64], R9 ;  /* 0x0000000906007986 */ /* 0x000fe2000c101904 */
[----:B------:R-:W-:Y:S05]  /*0130*/  EXIT ;  /* 0x000000000000794d */ /* 0x000fea0003800000 */
.L_x_1:
        /* <DEDUP_REMOVED lines=12> */
.L_x_44:


//--------------------- .text._Z9valid_outPfS_i   --------------------------
	.section	.text._Z9valid_outPfS_i,"ax",@progbits
	.align	128
        .global         _Z9valid_outPfS_i
        .type           _Z9valid_outPfS_i,@function
        .size           _Z9valid_outPfS_i,(.L_x_45 - _Z9valid_outPfS_i)
        .other          _Z9valid_outPfS_i,@"STO_CUDA_ENTRY STV_DEFAULT"
_Z9valid_outPfS_i:
.text._Z9valid_outPfS_i:
        /* <DEDUP_REMOVED lines=10> */
[----:B------:R-:W2:Y:S01]  /*00a0*/  LDC.64 R4, c[0x0][0x380] ;  /* 0x0000e000ff047b82 */ /* 0x000ea20000000a00 */
[----:B0-----:R-:W-:-:S06]  /*00b0*/  IMAD.WIDE R2, R7, 0x4, R2 ;  /* 0x0000000407027825 */ /* 0x001fcc00078e0202 */
[----:B-1----:R-:W3:Y:S01]  /*00c0*/  LDG.E R2, desc[UR4][R2.64] ;  /* 0x0000000402027981 */ /* 0x002ee2000c1e1900 */
[----:B------:R-:W-:Y:S01]  /*00d0*/  HFMA2 R9, -RZ, RZ, 1.875, 0 ;  /* 0x3f800000ff097431 */ /* 0x000fe200000001ff */
[----:B---3--:R-:W0:Y:S02]  /*00e0*/  F2I.TRUNC.NTZ R0, R2 ;  /* 0x0000000200007305 */ /* 0x008e24000020f100 */
[----:B0-----:R-:W-:-:S05]  /*00f0*/  IADD3 R7, PT, PT, R7, R0, RZ ;  /* 0x0000000007077210 */ /* 0x001fca0007ffe0ff */
[----:B--2---:R-:W-:-:S05]  /*0100*/  IMAD.WIDE R4, R7, 0x4, R4 ;  /* 0x0000000407047825 */ /* 0x004fca00078e0204 */
[----:B------:R-:W-:Y:S01]  /*0110*/  STG.E desc[UR4][R4.64], R9 ;  /* 0x0000000904007986 */ /* 0x000fe2000c101904 */
[----:B------:R-:W-:Y:S05]  /*0120*/  EXIT ;  /* 0x000000000000794d */ /* 0x000fea0003800000 */
.L_x_2:
        /* <DEDUP_REMOVED lines=13> */
.L_x_45:


//--------------------- .text._Z19multiplyMatrixPointPfS_S_ --------------------------
	.section	.text._Z19multiplyMatrixPointPfS_S_,"ax",@progbits
	.align	128
        .global         _Z19multiplyMatrixPointPfS_S_
        .type           _Z19multiplyMatrixPointPfS_S_,@function
        .size           _Z19multiplyMatrixPointPfS_S_,(.L_x_46 - _Z19multiplyMatrixPointPfS_S_)
        .other          _Z19multiplyMatrixPointPfS_S_,@"STO_CUDA_ENTRY STV_DEFAULT"
_Z19multiplyMatrixPointPfS_S_:
.text._Z19multiplyMatrixPointPfS_S_:
[----:B------:R-:W-:Y:S01]  /*0000*/  LDC R1, c[0x0][0x37c] ;  /* 0x0000df00ff017b82 */ /* 0x000fe20000000800 */
[----:B------:R-:W0:Y:S07]  /*0010*/  S2R R11, SR_TID.X ;  /* 0x00000000000b7919 */ /* 0x000e2e0000002100 */
[----:B------:R-:W0:Y:S01]  /*0020*/  S2UR UR8, SR_CTAID.X ;  /* 0x00000000000879c3 */ /* 0x000e220000002500 */
[----:B------:R-:W1:Y:S01]  /*0030*/  LDCU UR10, c[0x0][0x370] ;  /* 0x00006e00ff0a77ac */ /* 0x000e620008000800 */
[----:B------:R-:W2:Y:S01]  /*0040*/  S2R R13, SR_TID.Y ;  /* 0x00000000000d7919 */ /* 0x000ea20000002200 */
[----:B------:R-:W3:Y:S05]  /*0050*/  LDCU.64 UR6, c[0x0][0x358] ;  /* 0x00006b00ff0677ac */ /* 0x000eea0008000a00 */
[----:B------:R-:W2:Y:S08]  /*0060*/  S2UR UR9, SR_CTAID.Y ;  /* 0x00000000000979c3 */ /* 0x000eb00000002600 */
[----:B------:R-:W4:Y:S08]  /*0070*/  LDC.64 R2, c[0x0][0x380] ;  /* 0x0000e000ff027b82 */ /* 0x000f300000000a00 */
[----:B------:R-:W5:Y:S01]  /*0080*/  LDC.64 R4, c[0x0][0x388] ;  /* 0x0000e200ff047b82 */ /* 0x000f620000000a00 */
[----:B0-----:R-:W-:-:S02]  /*0090*/  IADD3 R0, PT, PT, R11, UR8, RZ ;  /* 0x000000080b007c10 */ /* 0x001fc4000fffe0ff */
[----:B--2---:R-:W-:-:S05]  /*00a0*/  IADD3 R7, PT, PT, R13, UR9, RZ ;  /* 0x000000090d077c10 */ /* 0x004fca000fffe0ff */
[----:B-1----:R-:W-:-:S04]  /*00b0*/  IMAD R7, R7, UR10, R0 ;  /* 0x0000000a07077c24 */ /* 0x002fc8000f8e0200 */
[----:B----4-:R-:W-:-:S04]  /*00c0*/  IMAD.WIDE R2, R7, 0x4, R2 ;  /* 0x0000000407027825 */ /* 0x010fc800078e0202 */
[----:B-----5:R-:W-:Y:S02]  /*00d0*/  IMAD.WIDE R4, R7, 0x4, R4 ;  /* 0x0000000407047825 */ /* 0x020fe400078e0204 */
[----:B---3--:R-:W2:Y:S04]  /*00e0*/  LDG.E R2, desc[UR6][R2.64] ;  /* 0x0000000602027981 */ /* 0x008ea8000c1e1900 */
[----:B------:R0:W2:Y:S01]  /*00f0*/  LDG.E R5, desc[UR6][R4.64] ;  /* 0x0000000604057981 */ /* 0x0000a2000c1e1900 */
[----:B------:R-:W1:Y:S01]  /*0100*/  S2UR UR5, SR_CgaCtaId ;  /* 0x00000000000579c3 */ /* 0x000e620000008800 */
[----:B------:R-:W-:Y:S01]  /*0110*/  UMOV UR4, 0x400 ;  /* 0x0000040000047882 */ /* 0x000fe20000000000 */
[----:B0-----:R-:W-:Y:S01]  /*0120*/  IADD3 R4, PT, PT, R11, UR9, RZ ;  /* 0x000000090b047c10 */ /* 0x001fe2000fffe0ff */
[----:B-1----:R-:W-:-:S06]  /*0130*/  ULEA UR4, UR5, UR4, 0x18 ;  /* 0x0000000405047291 */ /* 0x002fcc000f8ec0ff */
[----:B------:R-:W-:Y:S02]  /*0140*/  LEA R0, R13, UR4, 0x2 ;  /* 0x000000040d007c11 */ /* 0x000fe4000f8e10ff */
[C---:B------:R-:W-:Y:S02]  /*0150*/  LEA R6, R11.reuse, UR4, 0x2 ;  /* 0x000000040b067c11 */ /* 0x040fe4000f8e10ff */
[----:B------:R-:W-:Y:S02]  /*0160*/  LEA R7, R11, R0, 0x2 ;  /* 0x000000000b077211 */ /* 0x000fe400078e10ff */
[C---:B------:R-:W-:Y:S01]  /*0170*/  LEA R6, R13.reuse, R6, 0x2 ;  /* 0x000000060d067211 */ /* 0x040fe200078e10ff */
[----:B--2---:R-:W-:Y:S01]  /*0180*/  FMUL R0, R2, R5 ;  /* 0x0000000502007220 */ /* 0x004fe20000400000 */
[----:B------:R-:W-:Y:S01]  /*0190*/  IADD3 R5, PT, PT, R13, UR8, RZ ;  /* 0x000000080d057c10 */ /* 0x000fe2000fffe0ff */
[----:B------:R-:W0:Y:S03]  /*01a0*/  LDC.64 R2, c[0x0][0x390] ;  /* 0x0000e400ff027b82 */ /* 0x000e260000000a00 */
[----:B------:R-:W-:Y:S01]  /*01b0*/  STS [R7], R0 ;  /* 0x0000000007007388 */ /* 0x000fe20000000800 */
[----:B------:R-:W-:-:S04]  /*01c0*/  IMAD R5, R5, UR10, R4 ;  /* 0x0000000a05057c24 */ /* 0x000fc8000f8e0204 */
[----:B------:R-:W-:Y:S01]  /*01d0*/  BAR.SYNC.DEFER_BLOCKING 0x0 ;  /* 0x0000000000007b1d */ /* 0x000fe20000010000 */
[----:B0-----:R-:W-:-:S05]  /*01e0*/  IMAD.WIDE R2, R5, 0x4, R2 ;  /* 0x0000000405027825 */ /* 0x001fca00078e0202 */
[----:B------:R-:W0:Y:S04]  /*01f0*/  LDS R9, [R6] ;  /* 0x0000000006097984 */ /* 0x000e280000000800 */
[----:B0-----:R-:W-:Y:S01]  /*0200*/  STG.E desc[UR6][R2.64], R9 ;  /* 0x0000000902007986 */ /* 0x001fe2000c101906 */
[----:B------:R-:W-:Y:S05]  /*0210*/  EXIT ;  /* 0x000000000000794d */ /* 0x000fea0003800000 */
.L_x_3:
        /* <DEDUP_REMOVED lines=14> */
.L_x_46:


//--------------------- .text._Z8cuda_logPfi      --------------------------
	.section	.text._Z8cuda_logPfi,"ax",@progbits
	.align	128
        .global         _Z8cuda_logPfi
        .type           _Z8cuda_logPfi,@function
        .size           _Z8cuda_logPfi,(.L_x_47 - _Z8cuda_logPfi)
        .other          _Z8cuda_logPfi,@"STO_CUDA_ENTRY STV_DEFAULT"
_Z8cuda_logPfi:
.text._Z8cuda_logPfi:
        /* <DEDUP_REMOVED lines=10> */
[----:B0-----:R-:W-:-:S05]  /*00a0*/  IMAD.WIDE R2, R5, 0x4, R2 ;  /* 0x0000000405027825 */ /* 0x001fca00078e0202 */
[----:B-1----:R-:W2:Y:S01]  /*00b0*/  LDG.E R0, desc[UR4][R2.64] ;  /* 0x0000000402007981 */ /* 0x002ea2000c1e1900 */
[----:B------:R-:W-:Y:S01]  /*00c0*/  HFMA2 R7, -RZ, RZ, 1.5048828125, 33.21875 ;  /* 0x3e055027ff077431 */ /* 0x000fe200000001ff */
[----:B--2---:R-:W-:-:S13]  /*00d0*/  FSETP.GEU.AND P0, PT, R0, 1.175494350822287508e-38, PT ;  /* 0x008000000000780b */ /* 0x004fda0003f0e000 */
[----:B------:R-:W-:-:S05]  /*00e0*/  @!P0 FMUL R0, R0, 8388608 ;  /* 0x4b00000000008820 */ /* 0x000fca0000400000 */
[----:B------:R-:W-:-:S04]  /*00f0*/  IADD3 R4, PT, PT, R0, -0x3f2aaaab, RZ ;  /* 0xc0d5555500047810 */ /* 0x000fc80007ffe0ff */
[----:B------:R-:W-:-:S04]  /*0100*/  LOP3.LUT R5, R4, 0xff800000, RZ, 0xc0, !PT ;  /* 0xff80000004057812 */ /* 0x000fc800078ec0ff */
[-C--:B------:R-:W-:Y:S02]  /*0110*/  IADD3 R4, PT, PT, R0, -R5.reuse, RZ ;  /* 0x8000000500047210 */ /* 0x080fe40007ffe0ff */
[----:B------:R-:W-:-:S03]  /*0120*/  I2FP.F32.S32 R5, R5 ;  /* 0x0000000500057245 */ /* 0x000fc60000201400 */
[----:B------:R-:W-:Y:S01]  /*0130*/  FADD R6, R4, -1 ;  /* 0xbf80000004067421 */ /* 0x000fe20000000000 */
[----:B------:R-:W-:Y:S02]  /*0140*/  FSEL R4, RZ, -23, P0 ;  /* 0xc1b80000ff047808 */ /* 0x000fe40000000000 */
[----:B------:R-:W-:Y:S01]  /*0150*/  ISETP.GT.U32.AND P0, PT, R0, 0x7f7fffff, PT ;  /* 0x7f7fffff0000780c */ /* 0x000fe20003f04070 */
[C---:B------:R-:W-:Y:S02]  /*0160*/  FFMA R7, R6.reuse, -R7, 0.14084610342979431152 ;  /* 0x3e1039f606077423 */ /* 0x040fe40000000807 */
[----:B------:R-:W-:Y:S01]  /*0170*/  FFMA R4, R5, 1.1920928955078125e-07, R4 ;  /* 0x3400000005047823 */ /* 0x000fe20000000004 */
[----:B------:R-:W-:Y:S01]  /*0180*/  MOV R5, 0x7f800000 ;  /* 0x7f80000000057802 */ /* 0x000fe20000000f00 */
[----:B------:R-:W-:-:S04]  /*0190*/  FFMA R7, R6, R7, -0.12148627638816833496 ;  /* 0xbdf8cdcc06077423 */ /* 0x000fc80000000007 */
[----:B------:R-:W-:-:S04]  /*01a0*/  FFMA R7, R6, R7, 0.13980610668659210205 ;  /* 0x3e0f295506077423 */ /* 0x000fc80000000007 */
[----:B------:R-:W-:-:S04]  /*01b0*/  FFMA R7, R6, R7, -0.16684235632419586182 ;  /* 0xbe2ad8b906077423 */ /* 0x000fc80000000007 */
[----:B------:R-:W-:-:S04]  /*01c0*/  FFMA R7, R6, R7, 0.20012299716472625732 ;  /* 0x3e4ced0b06077423 */ /* 0x000fc80000000007 */
[----:B------:R-:W-:-:S04]  /*01d0*/  FFMA R7, R6, R7, -0.24999669194221496582 ;  /* 0xbe7fff2206077423 */ /* 0x000fc80000000007 */
[----:B------:R-:W-:-:S04]  /*01e0*/  FFMA R7, R6, R7, 0.33333182334899902344 ;  /* 0x3eaaaa7806077423 */ /* 0x000fc80000000007 */
[----:B------:R-:W-:-:S04]  /*01f0*/  FFMA R7, R6, R7, -0.5 ;  /* 0xbf00000006077423 */ /* 0x000fc80000000007 */
[----:B------:R-:W-:-:S04]  /*0200*/  FMUL R7, R6, R7 ;  /* 0x0000000706077220 */ /* 0x000fc80000400000 */
[----:B------:R-:W-:-:S04]  /*0210*/  FFMA R7, R6, R7, R6 ;  /* 0x0000000706077223 */ /* 0x000fc80000000006 */
[----:B------:R-:W-:Y:S01]  /*0220*/  FFMA R4, R4, 0.69314718246459960938, R7 ;  /* 0x3f31721804047823 */ /* 0x000fe20000000007 */
[C---:B------:R-:W-:Y:S01]  /*0230*/  @P0 FFMA R4, R0.reuse, R5, +INF ;  /* 0x7f80000000040423 */ /* 0x040fe20000000005 */
[----:B------:R-:W-:-:S04]  /*0240*/  FSETP.NEU.AND P0, PT, R0, RZ, PT ;  /* 0x000000ff0000720b */ /* 0x000fc80003f0d000 */
[----:B------:R-:W-:-:S05]  /*0250*/  FSEL R5, -R4, +INF , P0 ;  /* 0x7f80000004057808 */ /* 0x000fca0000000100 */
[----:B------:R-:W-:Y:S01]  /*0260*/  STG.E desc[UR4][R2.64], R5 ;  /* 0x0000000502007986 */ /* 0x000fe2000c101904 */
[----:B------:R-:W-:Y:S05]  /*0270*/  EXIT ;  /* 0x000000000000794d */ /* 0x000fea0003800000 */
.L_x_4:
        /* <DEDUP_REMOVED lines=16> */
.L_x_47:


//--------------------- .text._Z7count_PPKfS0_Pfi --------------------------
	.section	.text._Z7count_PPKfS0_Pfi,"ax",@progbits
	.align	128
        .global         _Z7count_PPKfS0_Pfi
        .type           _Z7count_PPKfS0_Pfi,@function
        .size           _Z7count_PPKfS0_Pfi,(.L_x_48 - _Z7count_PPKfS0_Pfi)
        .other          _Z7count_PPKfS0_Pfi,@"STO_CUDA_ENTRY STV_DEFAULT"
_Z7count_PPKfS0_Pfi:
.text._Z7count_PPKfS0_Pfi:
        /* <DEDUP_REMOVED lines=12> */
[----:B-1----:R-:W3:Y:S02]  /*00c0*/  LDG.E R2, desc[UR4][R2.64] ;  /* 0x0000000402027981 */ /* 0x002ee4000c1e1900 */
[----:B---3--:R-:W0:Y:S02]  /*00d0*/  F2I.TRUNC.NTZ R0, R2 ;  /* 0x0000000200007305 */ /* 0x008e24000020f100 */
[----:B0-----:R-:W-:-:S04]  /*00e0*/  IADD3 R6, PT, PT, R9, R0, RZ ;  /* 0x0000000009067210 */ /* 0x001fc80007ffe0ff */
[----:B------:R-:W-:-:S04]  /*00f0*/  ISETP.GE.AND P0, PT, R6, 0x3, PT ;  /* 0x000000030600780c */ /* 0x000fc80003f06270 */
[----:B------:R-:W-:-:S05]  /*0100*/  SEL R7, R0, RZ, !P0 ;  /* 0x000000ff00077207 */ /* 0x000fca0004000000 */
[----:B--2---:R-:W-:Y:S02]  /*0110*/  IMAD.WIDE R4, R7, 0x4, R4 ;  /* 0x0000000407047825 */ /* 0x004fe400078e0204 */
[----:B------:R-:W0:Y:S04]  /*0120*/  LDC.64 R6, c[0x0][0x390] ;  /* 0x0000e400ff067b82 */ /* 0x000e280000000a00 */
[----:B------:R-:W2:Y:S01]  /*0130*/  LDG.E R5, desc[UR4][R4.64] ;  /* 0x0000000404057981 */ /* 0x000ea2000c1e1900 */
[----:B0-----:R-:W-:-:S05]  /*0140*/  IMAD.WIDE R6, R9, 0x4, R6 ;  /* 0x0000000409067825 */ /* 0x001fca00078e0206 */
[----:B--2---:R-:W-:Y:S01]  /*0150*/  STG.E desc[UR4][R6.64], R5 ;  /* 0x0000000506007986 */ /* 0x004fe2000c101904 */
[----:B------:R-:W-:Y:S05]  /*0160*/  EXIT ;  /* 0x000000000000794d */ /* 0x000fea0003800000 */
.L_x_5:
        /* <DEDUP_REMOVED lines=9> */
.L_x_48:


//--------------------- .text._Z12add_matrixesPfS_S_ii --------------------------
	.section	.text._Z12add_matrixesPfS_S_ii,"ax",@progbits
	.align	128
        .global         _Z12add_matrixesPfS_S_ii
        .type           _Z12add_matrixesPfS_S_ii,@function
        .size           _Z12add_matrixesPfS_S_ii,(.L_x_49 - _Z12add_matrixesPfS_S_ii)
        .other          _Z12add_matrixesPfS_S_ii,@"STO_CUDA_ENTRY STV_DEFAULT"
_Z12add_matrixesPfS_S_ii:
.text._Z12add_matrixesPfS_S_ii:
[----:B------:R-:W-:Y:S01]  /*0000*/  LDC R1, c[0x0][0x37c] ;  /* 0x0000df00ff017b82 */ /* 0x000fe20000000800 */
[----:B------:R-:W0:Y:S07]  /*0010*/  S2R R2, SR_TID.X ;  /* 0x0000000000027919 */ /* 0x000e2e0000002100 */
[----:B------:R-:W1:Y:S01]  /*0020*/  LDC R0, c[0x0][0x364] ;  /* 0x0000d900ff007b82 */ /* 0x000e620000000800 */
[----:B------:R-:W2:Y:S01]  /*0030*/  LDCU.64 UR6, c[0x0][0x398] ;  /* 0x00007300ff0677ac */ /* 0x000ea20008000a00 */
[----:B------:R-:W1:Y:S06]  /*0040*/  S2R R3, SR_TID.Y ;  /* 0x0000000000037919 */ /* 0x000e6c0000002200 */
[----:B------:R-:W0:Y:S08]  /*0050*/  S2UR UR5, SR_CTAID.X ;  /* 0x00000000000579c3 */ /* 0x000e300000002500 */
[----:B------:R-:W0:Y:S08]  /*0060*/  LDC R7, c[0x0][0x360] ;  /* 0x0000d800ff077b82 */ /* 0x000e300000000800 */
[----:B------:R-:W1:Y:S01]  /*0070*/  S2UR UR4, SR_CTAID.Y ;  /* 0x00000000000479c3 */ /* 0x000e620000002600 */
[----:B0-----:R-:W-:-:S05]  /*0080*/  IMAD R7, R7, UR5, R2 ;  /* 0x0000000507077c24 */ /* 0x001fca000f8e0202 */
[----:B--2---:R-:W-:Y:S01]  /*0090*/  ISETP.GE.AND P0, PT, R7, UR7, PT ;  /* 0x0000000707007c0c */ /* 0x004fe2000bf06270 */
[----:B-1----:R-:W-:-:S05]  /*00a0*/  IMAD R0, R0, UR4, R3 ;  /* 0x0000000400007c24 */ /* 0x002fca000f8e0203 */
[----:B------:R-:W-:-:S13]  /*00b0*/  ISETP.GE.OR P0, PT, R0, UR6, P0 ;  /* 0x0000000600007c0c */ /* 0x000fda0008706670 */
[----:B------:R-:W-:Y:S05]  /*00c0*/  @P0 EXIT ;  /* 0x000000000000094d */ /* 0x000fea0003800000 */
[----:B------:R-:W0:Y:S01]  /*00d0*/  LDC.64 R2, c[0x0][0x380] ;  /* 0x0000e000ff027b82 */ /* 0x000e220000000a00 */
[----:B------:R-:W1:Y:S01]  /*00e0*/  LDCU.64 UR4, c[0x0][0x358] ;  /* 0x00006b00ff0477ac */ /* 0x000e620008000a00 */
[----:B------:R-:W-:-:S06]  /*00f0*/  IADD3 R9, PT, PT, R0, R7, RZ ;  /* 0x0000000700097210 */ /* 0x000fcc0007ffe0ff */
[----:B------:R-:W2:Y:S08]  /*0100*/  LDC.64 R4, c[0x0][0x388] ;  /* 0x0000e200ff047b82 */ /* 0x000eb00000000a00 */
[----:B------:R-:W3:Y:S01]  /*0110*/  LDC.64 R6, c[0x0][0x390] ;  /* 0x0000e400ff067b82 */ /* 0x000ee20000000a00 */
[----:B0-----:R-:W-:-:S06]  /*0120*/  IMAD.WIDE R2, R9, 0x4, R2 ;  /* 0x0000000409027825 */ /* 0x001fcc00078e0202 */
[----:B-1----:R-:W4:Y:S01]  /*0130*/  LDG.E R2, desc[UR4][R2.64] ;  /* 0x0000000402027981 */ /* 0x002f22000c1e1900 */
[----:B--2---:R-:W-:-:S06]  /*0140*/  IMAD.WIDE R4, R9, 0x4, R4 ;  /* 0x0000000409047825 */ /* 0x004fcc00078e0204 */
[----:B------:R-:W4:Y:S01]  /*0150*/  LDG.E R5, desc[UR4][R4.64] ;  /* 0x0000000404057981 */ /* 0x000f22000c1e1900 */
[----:B---3--:R-:W-:-:S04]  /*0160*/  IMAD.WIDE R6, R9, 0x4, R6 ;  /* 0x0000000409067825 */ /* 0x008fc800078e0206 */
[----:B----4-:R-:W-:-:S05]  /*0170*/  FADD R9, R2, R5 ;  /* 0x0000000502097221 */ /* 0x010fca0000000000 */
[----:B------:R-:W-:Y:S01]  /*0180*/  STG.E desc[UR4][R6.64], R9 ;  /* 0x0000000906007986 */ /* 0x000fe2000c101904 */
[----:B------:R-:W-:Y:S05]  /*0190*/  EXIT ;  /* 0x000000000000794d */ /* 0x000fea0003800000 */
.L_x_6:
        /* <DEDUP_REMOVED lines=14> */
.L_x_49:


//--------------------- .text._Z22repeat_vector_tomatrixPKfjPfjj --------------------------
	.section	.text._Z22repeat_vector_tomatrixPKfjPfjj,"ax",@progbits
	.align	128
        .global         _Z22repeat_vector_tomatrixPKfjPfjj
        .type           _Z22repeat_vector_tomatrixPKfjPfjj,@function
        .size           _Z22repeat_vector_tomatrixPKfjPfjj,(.L_x_50 - _Z22repeat_vector_tomatrixPKfjPfjj)
        .other          _Z22repeat_vector_tomatrixPKfjPfjj,@"STO_CUDA_ENTRY STV_DEFAULT"
_Z22repeat_vector_tomatrixPKfjPfjj:
.text._Z22repeat_vector_tomatrixPKfjPfjj:
[----:B------:R-:W-:Y:S01]  /*0000*/  LDC R1, c[0x0][0x37c] ;  /* 0x0000df00ff017b82 */ /* 0x000fe20000000800 */
[----:B------:R-:W0:Y:S01]  /*0010*/  LDCU UR4, c[0x0][0x39c] ;  /* 0x00007380ff0477ac */ /* 0x000e220008000800 */
[----:B------:R-:W1:Y:S01]  /*0020*/  LDCU.64 UR8, c[0x0][0x358] ;  /* 0x00006b00ff0877ac */ /* 0x000e620008000a00 */
[----:B0-----:R-:W-:-:S09]  /*0030*/  UISETP.NE.AND UP0, UPT, UR4, URZ, UPT ;  /* 0x000000ff0400728c */ /* 0x001fd2000bf05270 */
[----:B-1----:R-:W-:Y:S05]  /*0040*/  BRA.U !UP0, `(.L_x_7) ;  /* 0x0000000108487547 */ /* 0x002fea000b800000 */
[----:B------:R-:W0:Y:S01]  /*0050*/  S2R R0, SR_TID.X ;  /* 0x0000000000007919 */ /* 0x000e220000002100 */
[----:B------:R-:W0:Y:S01]  /*0060*/  LDC R4, c[0x0][0x398] ;  /* 0x0000e600ff047b82 */ /* 0x000e220000000800 */
[----:B------:R-:W0:Y:S07]  /*0070*/  S2R R5, SR_CTAID.X ;  /* 0x0000000000057919 */ /* 0x000e2e0000002500 */
[----:B------:R-:W1:Y:S01]  /*0080*/  LDC.64 R2, c[0x0][0x380] ;  /* 0x0000e000ff027b82 */ /* 0x000e620000000a00 */
[----:B0-----:R-:W-:-:S02]  /*0090*/  IMAD R0, R5, R4, R0 ;  /* 0x0000000405007224 */ /* 0x001fc400078e0200 */
[C---:B------:R-:W-:Y:S02]  /*00a0*/  IMAD R9, R5.reuse, R4, R4 ;  /* 0x0000000405097224 */ /* 0x040fe400078e0204 */
[----:B-1----:R-:W-:-:S03]  /*00b0*/  IMAD.WIDE.U32 R2, R5, 0x4, R2 ;  /* 0x0000000405027825 */ /* 0x002fc600078e0002 */
[----:B------:R-:W-:-:S13]  /*00c0*/  ISETP.GE.U32.AND P0, PT, R0, R9, PT ;  /* 0x000000090000720c */ /* 0x000fda0003f06070 */
[----:B------:R-:W-:Y:S05]  /*00d0*/  @P0 EXIT ;  /* 0x000000000000094d */ /* 0x000fea0003800000 */
[----:B------:R0:W5:Y:S01]  /*00e0*/  LDG.E R7, desc[UR8][R2.64] ;  /* 0x0000000802077981 */ /* 0x000162000c1e1900 */
[----:B------:R-:W1:Y:S01]  /*00f0*/  LDC.64 R4, c[0x0][0x390] ;  /* 0x0000e400ff047b82 */ /* 0x000e620000000a00 */
[----:B------:R-:W2:Y:S02]  /*0100*/  LDCU UR4, c[0x0][0x360] ;  /* 0x00006c00ff0477ac */ /* 0x000ea40008000800 */
.L_x_8:
[C---:B01----:R-:W-:Y:S01]  /*0110*/  IMAD.WIDE R2, R0.reuse, 0x4, R4 ;  /* 0x0000000400027825 */ /* 0x043fe200078e0204 */
[----:B--2---:R-:W-:-:S04]  /*0120*/  IADD3 R0, PT, PT, R0, UR4, RZ ;  /* 0x0000000400007c10 */ /* 0x004fc8000fffe0ff */
[----:B-----5:R3:W-:Y:S01]  /*0130*/  STG.E desc[UR8][R2.64], R7 ;  /* 0x0000000702007986 */ /* 0x0207e2000c101908 */
[----:B------:R-:W-:-:S13]  /*0140*/  ISETP.GE.U32.AND P0, PT, R0, R9, PT ;  /* 0x000000090000720c */ /* 0x000fda0003f06070 */
[----:B---3--:R-:W-:Y:S05]  /*0150*/  @!P0 BRA `(.L_x_8) ;  /* 0xfffffffc00ec8947 */ /* 0x008fea000383ffff */
[----:B------:R-:W-:Y:S05]  /*0160*/  EXIT ;  /* 0x000000000000794d */ /* 0x000fea0003800000 */
.L_x_7:
[----:B------:R-:W0:Y:S01]  /*0170*/  LDCU UR6, c[0x0][0x388] ;  /* 0x00007100ff0677ac */ /* 0x000e220008000800 */
[----:B------:R-:W1:Y:S01]  /*0180*/  S2R R4, SR_TID.X ;  /* 0x0000000000047919 */ /* 0x000e620000002100 */
[----:B------:R-:W1:Y:S01]  /*0190*/  LDCU UR5, c[0x0][0x360] ;  /* 0x00006c00ff0577ac */ /* 0x000e620008000800 */
[----:B------:R-:W1:Y:S01]  /*01a0*/  S2R R7, SR_CTAID.X ;  /* 0x0000000000077919 */ /* 0x000e620000002500 */
[----:B------:R-:W2:Y:S01]  /*01b0*/  LDCU UR4, c[0x0][0x398] ;  /* 0x00007300ff0477ac */ /* 0x000ea20008000800 */
[----:B0-----:R-:W0:Y:S01]  /*01c0*/  I2F.U32.RP R0, UR6 ;  /* 0x0000000600007d06 */ /* 0x001e220008209000 */
[----:B--2---:R-:W-:-:S07]  /*01d0*/  UIMAD UR4, UR4, UR6, URZ ;  /* 0x00000006040472a4 */ /* 0x004fce000f8e02ff */
[----:B0-----:R-:W0:Y:S02]  /*01e0*/  MUFU.RCP R0, R0 ;  /* 0x0000000000007308 */ /* 0x001e240000001000 */
[----:B0-----:R-:W-:Y:S01]  /*01f0*/  IADD3 R2, PT, PT, R0, 0xffffffe, RZ ;  /* 0x0ffffffe00027810 */ /* 0x001fe20007ffe0ff */
[----:B-1----:R-:W-:-:S05]  /*0200*/  IMAD R0, R7, UR5, R4 ;  /* 0x0000000507007c24 */ /* 0x002fca000f8e0204 */
[----:B------:R0:W1:Y:S02]  /*0210*/  F2I.FTZ.U32.TRUNC.NTZ R3, R2 ;  /* 0x0000000200037305 */ /* 0x000064000021f000 */
[----:B0-----:R-:W-:Y:S01]  /*0220*/  IMAD.MOV.U32 R2, RZ, RZ, RZ ;  /* 0x000000ffff027224 */ /* 0x001fe200078e00ff */
[----:B-1----:R-:W-:-:S05]  /*0230*/  IADD3 R5, PT, PT, RZ, -R3, RZ ;  /* 0x80000003ff057210 */ /* 0x002fca0007ffe0ff */
[----:B------:R-:W-:-:S04]  /*0240*/  IMAD R5, R5, UR6, RZ ;  /* 0x0000000605057c24 */ /* 0x000fc8000f8e02ff */
[----:B------:R-:W-:-:S06]  /*0250*/  IMAD.HI.U32 R3, R3, R5, R2 ;  /* 0x0000000503037227 */ /* 0x000fcc00078e0002 */
[----:B------:R-:W-:-:S05]  /*0260*/  IMAD.HI.U32 R3, R3, R0, RZ ;  /* 0x0000000003037227 */ /* 0x000fca00078e00ff */
[----:B------:R-:W-:-:S05]  /*0270*/  IADD3 R3, PT, PT, -R3, RZ, RZ ;  /* 0x000000ff03037210 */ /* 0x000fca0007ffe1ff */
[----:B------:R-:W-:Y:S02]  /*0280*/  IMAD R5, R3, UR6, R0 ;  /* 0x0000000603057c24 */ /* 0x000fe4000f8e0200 */
[----:B------:R-:W0:Y:S03]  /*0290*/  LDC.64 R2, c[0x0][0x380] ;  /* 0x0000e000ff027b82 */ /* 0x000e260000000a00 */
[----:B------:R-:W-:-:S13]  /*02a0*/  ISETP.GE.U32.AND P0, PT, R5, UR6, PT ;  /* 0x0000000605007c0c */ /* 0x000fda000bf06070 */
[----:B------:R-:W-:Y:S01]  /*02b0*/  @P0 VIADD R5, R5, -UR6 ;  /* 0x8000000605050c36 */ /* 0x000fe20008000000 */
[----:B------:R-:W-:-:S04]  /*02c0*/  ISETP.NE.U32.AND P0, PT, RZ, UR6, PT ;  /* 0x00000006ff007c0c */ /* 0x000fc8000bf05070 */
[----:B------:R-:W-:-:S13]  /*02d0*/  ISETP.GE.U32.AND P1, PT, R5, UR6, PT ;  /* 0x0000000605007c0c */ /* 0x000fda000bf26070 */
[----:B------:R-:W-:Y:S02]  /*02e0*/  @P1 IADD3 R5, PT, PT, R5, -UR6, RZ ;  /* 0x8000000605051c10 */ /* 0x000fe4000fffe0ff */
[----:B------:R-:W-:Y:S02]  /*02f0*/  ISETP.GE.U32.AND P1, PT, R0, UR4, PT ;  /* 0x0000000400007c0c */ /* 0x000fe4000bf26070 */
[----:B------:R-:W-:-:S05]  /*0300*/  @!P0 LOP3.LUT R5, RZ, UR6, RZ, 0x33, !PT ;  /* 0x00000006ff058c12 */ /* 0x000fca000f8e33ff */
[----:B0-----:R-:W-:-:S06]  /*0310*/  IMAD.WIDE.U32 R2, R5, 0x4, R2 ;  /* 0x0000000405027825 */ /* 0x001fcc00078e0002 */
[----:B------:R-:W-:Y:S05]  /*0320*/  @P1 EXIT ;  /* 0x000000000000194d */ /* 0x000fea0003800000 */
[----:B------:R0:W5:Y:S01]  /*0330*/  LDG.E R7, desc[UR8][R2.64] ;  /* 0x0000000802077981 */ /* 0x000162000c1e1900 */
[----:B------:R-:W1:Y:S01]  /*0340*/  LDC.64 R4, c[0x0][0x390] ;  /* 0x0000e400ff047b82 */ /* 0x000e620000000a00 */
[----:B------:R-:W2:Y:S02]  /*0350*/  LDCU UR6, c[0x0][0x370] ;  /* 0x00006e00ff0677ac */ /* 0x000ea40008000800 */
[----:B0-2---:R-:W-:-:S12]  /*0360*/  UIMAD UR5, UR5, UR6, URZ ;  /* 0x00000006050572a4 */ /* 0x005fd8000f8e02ff */
.L_x_9:
[C---:B-1----:R-:W-:Y:S01]  /*0370*/  IMAD.WIDE R2, R0.reuse, 0x4, R4 ;  /* 0x0000000400027825 */ /* 0x042fe200078e0204 */
[----:B------:R-:W-:-:S04]  /*0380*/  IADD3 R0, PT, PT, R0, UR5, RZ ;  /* 0x0000000500007c10 */ /* 0x000fc8000fffe0ff */
[----:B-----5:R0:W-:Y:S01]  /*0390*/  STG.E desc[UR8][R2.64], R7 ;  /* 0x0000000702007986 */ /* 0x0201e2000c101908 */
[----:B------:R-:W-:-:S13]  /*03a0*/  ISETP.GE.U32.AND P0, PT, R0, UR4, PT ;  /* 0x0000000400007c0c */ /* 0x000fda000bf06070 */
[----:B0-----:R-:W-:Y:S05]  /*03b0*/  @!P0 BRA `(.L_x_9) ;  /* 0xfffffffc00ec8947 */ /* 0x001fea000383ffff */
[----:B------:R-:W-:Y:S05]  /*03c0*/  EXIT ;  /* 0x000000000000794d */ /* 0x000fea0003800000 */
.L_x_10:
        /* <DEDUP_REMOVED lines=11> */
.L_x_50:


//--------------------- .text._Z5dTanhPfi         --------------------------
	.section	.text._Z5dTanhPfi,"ax",@progbits
	.align	128
        .global         _Z5dTanhPfi
        .type           _Z5dTanhPfi,@function
        .size           _Z5dTanhPfi,(.L_x_51 - _Z5dTanhPfi)
        .other          _Z5dTanhPfi,@"STO_CUDA_ENTRY STV_DEFAULT"
_Z5dTanhPfi:
.text._Z5dTanhPfi:
[----:B------:R-:W-:Y:S01]  /*0000*/  LDC R1, c[0x0][0x37c] ;  /* 0x0000df00ff017b82 */ /* 0x000fe20000000800 */
[----:B------:R-:W0:Y:S07]  /*0010*/  S2R R0, SR_TID.X ;  /* 0x0000000000007919 */ /* 0x000e2e0000002100 */
[----:B------:R-:W0:Y:S01]  /*0020*/  S2UR UR4, SR_CTAID.X ;  /* 0x00000000000479c3 */ /* 0x000e220000002500 */
[----:B------:R-:W1:Y:S07]  /*0030*/  LDCU UR5, c[0x0][0x388] ;  /* 0x00007100ff0577ac */ /* 0x000e6e0008000800 */
[----:B------:R-:W0:Y:S02]  /*0040*/  LDC R5, c[0x0][0x360] ;  /* 0x0000d800ff057b82 */ /* 0x000e240000000800 */
[----:B0-----:R-:W-:-:S05]  /*0050*/  IMAD R5, R5, UR4, R0 ;  /* 0x0000000405057c24 */ /* 0x001fca000f8e0200 */
[----:B-1----:R-:W-:-:S13]  /*0060*/  ISETP.GE.AND P0, PT, R5, UR5, PT ;  /* 0x0000000505007c0c */ /* 0x002fda000bf06270 */
[----:B------:R-:W-:Y:S05]  /*0070*/  @P0 EXIT ;  /* 0x000000000000094d */ /* 0x000fea0003800000 */
[----:B------:R-:W0:Y:S01]  /*0080*/  LDC.64 R2, c[0x0][0x380] ;  /* 0x0000e000ff027b82 */ /* 0x000e220000000a00 */
[----:B------:R-:W1:Y:S01]  /*0090*/  LDCU.64 UR4, c[0x0][0x358] ;  /* 0x00006b00ff0477ac */ /* 0x000e620008000a00 */
[----:B0-----:R-:W-:-:S05]  /*00a0*/  IMAD.WIDE R2, R5, 0x4, R2 ;  /* 0x0000000405027825 */ /* 0x001fca00078e0202 */
[----:B-1----:R-:W2:Y:S01]  /*00b0*/  LDG.E R4, desc[UR4][R2.64] ;  /* 0x0000000402047981 */ /* 0x002ea2000c1e1900 */
[----:B------:R-:W-:Y:S01]  /*00c0*/  HFMA2 R8, -RZ, RZ, 1.125, -9232 ;  /* 0x3c80f082ff087431 */ /* 0x000fe200000001ff */
[----:B------:R-:W-:Y:S01]  /*00d0*/  MOV R6, 0x3f800000 ;  /* 0x3f80000000067802 */ /* 0x000fe20000000f00 */
[C---:B--2---:R-:W-:Y:S01]  /*00e0*/  FMUL R0, |R4|.reuse, 2.8853900432586669922 ;  /* 0x4038aa3b04007820 */ /* 0x044fe20000400200 */
[C---:B------:R-:W-:Y:S01]  /*00f0*/  FMUL R9, R4.reuse, R4 ;  /* 0x0000000404097220 */ /* 0x040fe20000400000 */
[C---:B------:R-:W-:Y:S02]  /*0100*/  FSETP.GE.AND P1, PT, |R4|.reuse, 0.60000002384185791016, PT ;  /* 0x3f19999a0400780b */ /* 0x040fe40003f26200 */
[----:B------:R-:W-:Y:S01]  /*0110*/  FSETP.GE.AND P0, PT, |R4|, 9.010913848876953125, PT ;  /* 0x41102cb40400780b */ /* 0x000fe20003f06200 */
[C---:B------:R-:W-:Y:S01]  /*0120*/  FFMA R8, R9.reuse, R8, -0.052303962409496307373 ;  /* 0xbd563cae09087423 */ /* 0x040fe20000000008 */
[----:B------:R-:W0:Y:S03]  /*0130*/  MUFU.EX2 R0, R0 ;  /* 0x0000000000007308 */ /* 0x000e260000000800 */
[----:B------:R-:W-:Y:S01]  /*0140*/  FFMA R8, R9, R8, 0.1331529766321182251 ;  /* 0x3e08594109087423 */ /* 0x000fe20000000008 */
[----:B0-----:R-:W-:-:S03]  /*0150*/  FADD R5, R0, 1 ;  /* 0x3f80000000057421 */ /* 0x001fc60000000000 */
[----:B------:R-:W-:-:S04]  /*0160*/  FFMA R0, R9, R8, -0.33332768082618713379 ;  /* 0xbeaaa9ed09007423 */ /* 0x000fc80000000008 */
[----:B------:R-:W-:Y:S01]  /*0170*/  FFMA R9, R9, R0, RZ ;  /* 0x0000000009097223 */ /* 0x000fe200000000ff */
[----:B------:R-:W0:Y:S02]  /*0180*/  MUFU.RCP R5, R5 ;  /* 0x0000000500057308 */ /* 0x000e240000001000 */
[----:B0-----:R-:W-:-:S05]  /*0190*/  FFMA R6, R5, -2, R6 ;  /* 0xc000000005067823 */ /* 0x001fca0000000006 */
[----:B------:R-:W-:-:S04]  /*01a0*/  FSEL R7, R6, 1, !P0 ;  /* 0x3f80000006077808 */ /* 0x000fc80004000000 */
[--C-:B------:R-:W-:Y:S01]  /*01b0*/  LOP3.LUT R7, R7, 0x80000000, R4.reuse, 0xb8, !PT ;  /* 0x8000000007077812 */ /* 0x100fe200078eb804 */
[----:B------:R-:W-:-:S04]  /*01c0*/  @!P1 FFMA R7, R4, R9, R4 ;  /* 0x0000000904079223 */ /* 0x000fc80000000004 */
[----:B------:R-:W-:-:S05]  /*01d0*/  FFMA R7, -R7, R7, 1 ;  /* 0x3f80000007077423 */ /* 0x000fca0000000107 */
[----:B------:R-:W-:Y:S01]  /*01e0*/  STG.E desc[UR4][R2.64], R7 ;  /* 0x0000000702007986 */ /* 0x000fe2000c101904 */
[----:B------:R-:W-:Y:S05]  /*01f0*/  EXIT ;  /* 0x000000000000794d */ /* 0x000fea0003800000 */
.L_x_11:
        /* <DEDUP_REMOVED lines=16> */
.L_x_51:


//--------------------- .text._Z9cuda_tanhPfi     --------------------------
	.section	.text._Z9cuda_tanhPfi,"ax",@progbits
	.align	128
        .global         _Z9cuda_tanhPfi
        .type           _Z9cuda_tanhPfi,@function
        .size           _Z9cuda_tanhPfi,(.L_x_52 - _Z9cuda_tanhPfi)
        .other          _Z9cuda_tanhPfi,@"STO_CUDA_ENTRY STV_DEFAULT"
_Z9cuda_tanhPfi:
.text._Z9cuda_tanhPfi:
        /* <DEDUP_REMOVED lines=28> */
[----:B------:R-:W-:-:S05]  /*01c0*/  @!P1 FFMA R7, R4, R9, R4 ;  /* 0x0000000904079223 */ /* 0x000fca0000000004 */
[----:B------:R-:W-:Y:S01]  /*01d0*/  STG.E desc[UR4][R2.64], R7 ;  /* 0x0000000702007986 */ /* 0x000fe2000c101904 */
[----:B------:R-:W-:Y:S05]  /*01e0*/  EXIT ;  /* 0x000000000000794d */ /* 0x000fea0003800000 */
.L_x_12:
        /* <DEDUP_REMOVED lines=9> */
.L_x_52:


//--------------------- .text._Z15generate_kernelP17curandStateXORWOWjPKjS2_Pj --------------------------
	.section	.text._Z15generate_kernelP17curandStateXORWOWjPKjS2_Pj,"ax",@progbits
	.align	128
        .global         _Z15generate_kernelP17curandStateXORWOWjPKjS2_Pj
        .type           _Z15generate_kernelP17curandStateXORWOWjPKjS2_Pj,@function
        .size           _Z15generate_kernelP17curandStateXORWOWjPKjS2_Pj,(.L_x_53 - _Z15generate_kernelP17curandStateXORWOWjPKjS2_Pj)
        .other          _Z15generate_kernelP17curandStateXORWOWjPKjS2_Pj,@"STO_CUDA_ENTRY STV_DEFAULT"
_Z15generate_kernelP17curandStateXORWOWjPKjS2_Pj:
.text._Z15generate_kernelP17curandStateXORWOWjPKjS2_Pj:
[----:B------:R-:W0:Y:S01]  /*0000*/  LDC R1, c[0x0][0x37c] ;  /* 0x0000df00ff017b82 */ /* 0x000e220000000800 */
[----:B------:R-:W1:Y:S02]  /*0010*/  LDCU UR4, c[0x0][0x388] ;  /* 0x00007100ff0477ac */ /* 0x000e640008000800 */
[----:B-1----:R-:W-:-:S13]  /*0020*/  ISETP.NE.AND P0, PT, RZ, UR4, PT ;  /* 0x00000004ff007c0c */ /* 0x002fda000bf05270 */
[----:B------:R-:W-:Y:S05]  /*0030*/  @!P0 EXIT ;  /* 0x000000000000894d */ /* 0x000fea0003800000 */
[----:B------:R-:W1:Y:S01]  /*0040*/  S2R R0, SR_TID.X ;  /* 0x0000000000007919 */ /* 0x000e620000002100 */
[----:B------:R-:W1:Y:S01]  /*0050*/  S2UR UR5, SR_CTAID.X ;  /* 0x00000000000579c3 */ /* 0x000e620000002500 */
[----:B------:R-:W-:Y:S01]  /*0060*/  UISETP.NE.AND UP0, UPT, UR4, 0x1, UPT ;  /* 0x000000010400788c */ /* 0x000fe2000bf05270 */
[----:B------:R-:W2:Y:S06]  /*0070*/  LDCU.64 UR36, c[0x0][0x358] ;  /* 0x00006b00ff2477ac */ /* 0x000eac0008000a00 */
[----:B------:R-:W1:Y:S08]  /*0080*/  LDC R3, c[0x0][0x360] ;  /* 0x0000d800ff037b82 */ /* 0x000e700000000800 */
[----:B------:R-:W3:Y:S08]  /*0090*/  LDC.64 R22, c[0x0][0x380] ;  /* 0x0000e000ff167b82 */ /* 0x000ef00000000a00 */
[----:B------:R-:W4:Y:S08]  /*00a0*/  LDC.64 R18, c[0x0][0x390] ;  /* 0x0000e400ff127b82 */ /* 0x000f300000000a00 */
[----:B------:R-:W5:Y:S01]  /*00b0*/  LDC.64 R16, c[0x0][0x398] ;  /* 0x0000e600ff107b82 */ /* 0x000f620000000a00 */
[----:B-1----:R-:W-:-:S04]  /*00c0*/  IMAD R3, R3, UR5, R0 ;  /* 0x0000000503037c24 */ /* 0x002fc8000f8e0200 */
[----:B---3--:R-:W-:-:S04]  /*00d0*/  IMAD.WIDE R22, R3, 0x30, R22 ;  /* 0x0000003003167825 */ /* 0x008fc800078e0216 */
[----:B----4-:R-:W-:-:S04]  /*00e0*/  IMAD.WIDE R18, R3, 0x4, R18 ;  /* 0x0000000403127825 */ /* 0x010fc800078e0212 */
[----:B-----5:R-:W-:Y:S01]  /*00f0*/  IMAD.WIDE R16, R3, 0x4, R16 ;  /* 0x0000000403107825 */ /* 0x020fe200078e0210 */
[----:B--2---:R-:W-:Y:S06]  /*0100*/  BRA.U !UP0, `(.L_x_13) ;  /* 0x0000000908b07547 */ /* 0x004fec000b800000 */
[----:B------:R-:W-:Y:S01]  /*0110*/  ULOP3.LUT UR4, UR4, 0xfffffffe, URZ, 0xc0, !UPT ;  /* 0xfffffffe04047892 */ /* 0x000fe2000f8ec0ff */
[----:B------:R-:W-:Y:S03]  /*0120*/  BSSY.RECONVERGENT B7, `(.L_x_13) ;  /* 0x00000aa000077945 */ /* 0x000fe60003800200 */
[----:B------:R-:W-:-:S06]  /*0130*/  UIADD3 UR4, UPT, UPT, -UR4, URZ, URZ ;  /* 0x000000ff04047290 */ /* 0x000fcc000fffe1ff */
[----:B------:R-:W-:-:S07]  /*0140*/  IMAD.U32 R25, RZ, RZ, UR4 ;  /* 0x00000004ff197e24 */ /* 0x000fce000f8e00ff */
.L_x_26:
[----:B--2-4-:R-:W2:Y:S04]  /*0150*/  LDG.E.64 R4, desc[UR36][R22.64] ;  /* 0x0000002416047981 */ /* 0x014ea8000c1e1b00 */
[----:B---3--:R-:W3:Y:S04]  /*0160*/  LDG.E.64 R2, desc[UR36][R22.64+0x10] ;  /* 0x0000102416027981 */ /* 0x008ee8000c1e1b00 */
[----:B------:R-:W4:Y:S01]  /*0170*/  LDG.E.64 R6, desc[UR36][R22.64+0x8] ;  /* 0x0000082416067981 */ /* 0x000f22000c1e1b00 */
[----:B--2---:R-:W-:Y:S01]  /*0180*/  SHF.R.U32.HI R0, RZ, 0x2, R5 ;  /* 0x00000002ff007819 */ /* 0x004fe20000011605 */
[----:B------:R-:W-:-:S03]  /*0190*/  VIADD R4, R4, 0x587c5 ;  /* 0x000587c504047836 */ /* 0x000fc60000000000 */
[----:B------:R-:W-:Y:S01]  /*01a0*/  LOP3.LUT R0, R0, R5, RZ, 0x3c, !PT ;  /* 0x0000000500007212 */ /* 0x000fe200078e3cff */
[----:B---3--:R-:W-:Y:S02]  /*01b0*/  IMAD.SHL.U32 R5, R3, 0x10, RZ ;  /* 0x0000001003057824 */ /* 0x008fe400078e00ff */
[----:B------:R-:W-:Y:S01]  /*01c0*/  IMAD.MOV.U32 R13, RZ, RZ, R2 ;  /* 0x000000ffff0d7224 */ /* 0x000fe200078e0002 */
[C---:B------:R-:W-:Y:S01]  /*01d0*/  SHF.L.U32 R8, R0.reuse, 0x1, RZ ;  /* 0x0000000100087819 */ /* 0x040fe200000006ff */
[----:B------:R-:W-:Y:S01]  /*01e0*/  IMAD.MOV.U32 R14, RZ, RZ, R3 ;  /* 0x000000ffff0e7224 */ /* 0x000fe200078e0003 */
[----:B----4-:R-:W-:Y:S02]  /*01f0*/  MOV R12, R7 ;  /* 0x00000007000c7202 */ /* 0x010fe40000000f00 */
[----:B------:R-:W-:Y:S01]  /*0200*/  LOP3.LUT R8, R0, R8, R5, 0x96, !PT ;  /* 0x0000000800087212 */ /* 0x000fe200078e9605 */
[----:B------:R-:W-:Y:S02]  /*0210*/  IMAD.MOV.U32 R5, RZ, RZ, R6 ;  /* 0x000000ffff057224 */ /* 0x000fe400078e0006 */
[----:B------:R-:W-:Y:S01]  /*0220*/  STG.E.64 desc[UR36][R22.64+0x8], R12 ;  /* 0x0000080c16007986 */ /* 0x000fe2000c101b24 */
[----:B------:R-:W-:-:S03]  /*0230*/  LOP3.LUT R15, R8, R3, RZ, 0x3c, !PT ;  /* 0x00000003080f7212 */ /* 0x000fc600078e3cff */
[----:B-1----:R1:W-:Y:S04]  /*0240*/  STG.E.64 desc[UR36][R22.64], R4 ;  /* 0x0000000416007986 */ /* 0x0023e8000c101b24 */
[----:B------:R2:W-:Y:S04]  /*0250*/  STG.E.64 desc[UR36][R22.64+0x10], R14 ;  /* 0x0000100e16007986 */ /* 0x0005e8000c101b24 */
[----:B------:R-:W3:Y:S04]  /*0260*/  LDG.E R2, desc[UR36][R18.64] ;  /* 0x0000002412027981 */ /* 0x000ee8000c1e1900 */
[----:B------:R-:W3:Y:S01]  /*0270*/  LDG.E R3, desc[UR36][R16.64] ;  /* 0x0000002410037981 */ /* 0x000ee2000c1e1900 */
[----:B------:R-:W-:Y:S01]  /*0280*/  IADD3 R0, PT, PT, R15, R4, RZ ;  /* 0x000000040f007210 */ /* 0x000fe20007ffe0ff */
[----:B------:R-:W-:Y:S01]  /*0290*/  IMAD.MOV.U32 R9, RZ, RZ, 0x2f800000 ;  /* 0x2f800000ff097424 */ /* 0x000fe200078e00ff */
[----:B------:R-:W-:Y:S01]  /*02a0*/  UMOV UR4, 0xe7210be9 ;  /* 0xe7210be900047882 */ /* 0x000fe20000000000 */
[----:B------:R-:W-:Y:S01]  /*02b0*/  UMOV UR5, 0x3feffffd ;  /* 0x3feffffd00057882 */ /* 0x000fe20000000000 */
[----:B------:R-:W-:Y:S01]  /*02c0*/  I2FP.F32.U32 R0, R0 ;  /* 0x0000000000007245 */ /* 0x000fe20000201000 */
[----:B------:R-:W-:Y:S04]  /*02d0*/  BSSY.RECONVERGENT B6, `(.L_x_14) ;  /* 0x000001e000067945 */ /* 0x000fe80003800200 */
[----:B------:R-:W-:-:S04]  /*02e0*/  FFMA R0, R0, R9, 1.1641532182693481445e-10 ;  /* 0x2f00000000007423 */ /* 0x000fc80000000009 */
[----:B------:R-:W-:Y:S01]  /*02f0*/  F2F.F64.F32 R8, R0 ;  /* 0x0000000000087310 */ /* 0x000fe20000201800 */
[----:B---3--:R-:W-:Y:S01]  /*0300*/  IMAD.IADD R10, R2, 0x1, -R3 ;  /* 0x00000001020a7824 */ /* 0x008fe200078e0a03 */
[----:B-1----:R-:W-:-:S06]  /*0310*/  I2FP.F32.U32 R5, R3 ;  /* 0x0000000300057245 */ /* 0x002fcc0000201000 */
[----:B------:R-:W1:Y:S02]  /*0320*/  I2F.F64.U32 R6, R10 ;  /* 0x0000000a00067312 */ /* 0x000e640000201800 */
[----:B-1----:R-:W-:-:S08]  /*0330*/  DADD R6, R6, UR4 ;  /* 0x0000000406067e29 */ /* 0x002fd00008000000 */
[----:B------:R-:W-:-:S10]  /*0340*/  DMUL R6, R6, R8 ;  /* 0x0000000806067228 */ /* 0x000fd40000000000 */
[----:B------:R-:W1:Y:S02]  /*0350*/  F2F.F32.F64 R6, R6 ;  /* 0x0000000600067310 */ /* 0x000e640000301000 */
[----:B-1----:R-:W-:-:S06]  /*0360*/  FADD R5, R6, R5 ;  /* 0x0000000506057221 */ /* 0x002fcc0000000000 */
[----:B------:R-:W1:Y:S02]  /*0370*/  F2I.TRUNC.NTZ R24, R5 ;  /* 0x0000000500187305 */ /* 0x000e64000020f100 */
[----:B-1----:R-:W-:-:S13]  /*0380*/  ISETP.GT.U32.AND P0, PT, R24, R2, PT ;  /* 0x000000021800720c */ /* 0x002fda0003f04070 */
[----:B--2---:R-:W-:Y:S05]  /*0390*/  @!P0 BRA `(.L_x_15) ;  /* 0x0000000000448947 */ /* 0x004fea0003800000 */
[----:B------:R-:W-:Y:S01]  /*03a0*/  MOV R2, 0x60 ;  /* 0x0000006000027802 */ /* 0x000fe20000000f00 */
[----:B------:R-:W1:Y:S01]  /*03b0*/  LDCU.64 UR4, c[0x4][0x48] ;  /* 0x01000900ff0477ac */ /* 0x000e620008000a00 */
[----:B------:R-:W-:Y:S01]  /*03c0*/  MOV R8, 0x58 ;  /* 0x0000005800087802 */ /* 0x000fe20000000f00 */
[----:B------:R-:W-:Y:S01]  /*03d0*/  IMAD.MOV.U32 R12, RZ, RZ, 0x1 ;  /* 0x00000001ff0c7424 */ /* 0x000fe200078e00ff */
[----:B------:R-:W2:Y:S02]  /*03e0*/  LDCU.64 UR6, c[0x4][0x50] ;  /* 0x01000a00ff0677ac */ /* 0x000ea40008000a00 */
[----:B------:R-:W3:Y:S01]  /*03f0*/  LDC.64 R2, c[0x4][R2] ;  /* 0x0100000002027b82 */ /* 0x000ee20000000a00 */
[----:B------:R-:W-:Y:S01]  /*0400*/  IMAD.MOV.U32 R13, RZ, RZ, RZ ;  /* 0x000000ffff0d7224 */ /* 0x000fe200078e00ff */
[----:B------:R-:W4:Y:S01]  /*0410*/  LDCU.64 UR8, c[0x4][0x40] ;  /* 0x01000800ff0877ac */ /* 0x000f220008000a00 */
[----:B-1----:R-:W-:Y:S01]  /*0420*/  MOV R4, UR4 ;  /* 0x0000000400047c02 */ /* 0x002fe20008000f00 */
[----:B------:R-:W-:-:S02]  /*0430*/  IMAD.U32 R5, RZ, RZ, UR5 ;  /* 0x00000005ff057e24 */ /* 0x000fc4000f8e00ff */
[----:B--2---:R-:W-:Y:S01]  /*0440*/  IMAD.U32 R6, RZ, RZ, UR6 ;  /* 0x00000006ff067e24 */ /* 0x004fe2000f8e00ff */
[----:B------:R-:W-:Y:S01]  /*0450*/  MOV R7, UR7 ;  /* 0x0000000700077c02 */ /* 0x000fe20008000f00 */
[----:B----4-:R-:W-:Y:S02]  /*0460*/  IMAD.U32 R10, RZ, RZ, UR8 ;  /* 0x00000008ff0a7e24 */ /* 0x010fe4000f8e00ff */
[----:B------:R-:W-:-:S07]  /*0470*/  IMAD.U32 R11, RZ, RZ, UR9 ;  /* 0x00000009ff0b7e24 */ /* 0x000fce000f8e00ff */
[----:B------:R-:W-:-:S07]  /*0480*/  LEPC R20, `(.L_x_16) ;  /* 0x000000001014794e */ /* 0x000fce0000000000 */
[----:B0--3--:R-:W-:Y:S05]  /*0490*/  CALL.ABS.NOINC R2 ;  /* 0x0000000002007343 */ /* 0x009fea0003c00000 */
.L_x_16:
[----:B------:R1:W5:Y:S02]  /*04a0*/  LDG.E R3, desc[UR36][R16.64] ;  /* 0x0000002410037981 */ /* 0x000364000c1e1900 */
.L_x_15:
[----:B------:R-:W-:Y:S05]  /*04b0*/  BSYNC.RECONVERGENT B6 ;  /* 0x0000000000067941 */ /* 0x000fea0003800200 */
.L_x_14:
[----:B-----5:R-:W-:Y:S01]  /*04c0*/  ISETP.GE.U32.AND P0, PT, R24, R3, PT ;  /* 0x000000031800720c */ /* 0x020fe20003f06070 */
[----:B------:R-:W-:-:S12]  /*04d0*/  BSSY.RECONVERGENT B6, `(.L_x_17) ;  /* 0x0000013000067945 */ /* 0x000fd80003800200 */
[----:B------:R-:W-:Y:S05]  /*04e0*/  @P0 BRA `(.L_x_18) ;  /* 0x0000000000440947 */ /* 0x000fea0003800000 */
[----:B------:R-:W-:Y:S01]  /*04f0*/  MOV R2, 0x60 ;  /* 0x0000006000027802 */ /* 0x000fe20000000f00 */
[----:B------:R-:W2:Y:S01]  /*0500*/  LDCU.64 UR4, c[0x4][0x58] ;  /* 0x01000b00ff0477ac */ /* 0x000ea20008000a00 */
[----:B------:R-:W-:Y:S02]  /*0510*/  HFMA2 R8, -RZ, RZ, 0, 5.304813385009765625e-06 ;  /* 0x00000059ff087431 */ /* 0x000fe400000001ff */
[----:B------:R-:W-:Y:S01]  /*0520*/  IMAD.MOV.U32 R12, RZ, RZ, 0x1 ;  /* 0x00000001ff0c7424 */ /* 0x000fe200078e00ff */
[----:B------:R-:W3:Y:S01]  /*0530*/  LDCU.64 UR6, c[0x4][0x50] ;  /* 0x01000a00ff0677ac */ /* 0x000ee20008000a00 */
[----:B------:R-:W4:Y:S01]  /*0540*/  LDC.64 R2, c[0x4][R2] ;  /* 0x0100000002027b82 */ /* 0x000f220000000a00 */
[----:B------:R-:W-:Y:S01]  /*0550*/  IMAD.MOV.U32 R13, RZ, RZ, RZ ;  /* 0x000000ffff0d7224 */ /* 0x000fe200078e00ff */
[----:B------:R-:W5:Y:S01]  /*0560*/  LDCU.64 UR8, c[0x4][0x40] ;  /* 0x01000800ff0877ac */ /* 0x000f620008000a00 */
[----:B--2---:R-:W-:Y:S01]  /*0570*/  MOV R4, UR4 ;  /* 0x0000000400047c02 */ /* 0x004fe20008000f00 */
[----:B------:R-:W-:-:S02]  /*0580*/  IMAD.U32 R5, RZ, RZ, UR5 ;  /* 0x00000005ff057e24 */ /* 0x000fc4000f8e00ff */
[----:B---3--:R-:W-:Y:S01]  /*0590*/  IMAD.U32 R6, RZ, RZ, UR6 ;  /* 0x00000006ff067e24 */ /* 0x008fe2000f8e00ff */
[----:B------:R-:W-:Y:S01]  /*05a0*/  MOV R7, UR7 ;  /* 0x0000000700077c02 */ /* 0x000fe20008000f00 */
[----:B-----5:R-:W-:Y:S02]  /*05b0*/  IMAD.U32 R10, RZ, RZ, UR8 ;  /* 0x00000008ff0a7e24 */ /* 0x020fe4000f8e00ff */
[----:B------:R-:W-:-:S07]  /*05c0*/  IMAD.U32 R11, RZ, RZ, UR9 ;  /* 0x00000009ff0b7e24 */ /* 0x000fce000f8e00ff */
[----:B------:R-:W-:-:S07]  /*05d0*/  LEPC R20, `(.L_x_19) ;  /* 0x000000001014794e */ /* 0x000fce0000000000 */
[----:B01--4-:R-:W-:Y:S05]  /*05e0*/  CALL.ABS.NOINC R2 ;  /* 0x0000000002007343 */ /* 0x013fea0003c00000 */
.L_x_19:
[----:B------:R2:W5:Y:S02]  /*05f0*/  LDG.E R3, desc[UR36][R16.64] ;  /* 0x0000002410037981 */ /* 0x000564000c1e1900 */
.L_x_18:
[----:B------:R-:W-:Y:S05]  /*0600*/  BSYNC.RECONVERGENT B6 ;  /* 0x0000000000067941 */ /* 0x000fea0003800200 */
.L_x_17:
[----:B------:R-:W3:Y:S01]  /*0610*/  LDC.64 R6, c[0x0][0x3a0] ;  /* 0x0000e800ff067b82 */ /* 0x000ee20000000a00 */
[----:B-----5:R-:W-:-:S05]  /*0620*/  IADD3 R3, PT, PT, R24, -R3, RZ ;  /* 0x8000000318037210 */ /* 0x020fca0007ffe0ff */
[----:B---3--:R-:W-:-:S05]  /*0630*/  IMAD.WIDE.U32 R6, R3, 0x4, R6 ;  /* 0x0000000403067825 */ /* 0x008fca00078e0006 */
[----:B------:R-:W3:Y:S02]  /*0640*/  LDG.E R0, desc[UR36][R6.64] ;  /* 0x0000002406007981 */ /* 0x000ee4000c1e1900 */
[----:B---3--:R-:W-:-:S05]  /*0650*/  VIADD R5, R0, 0x1 ;  /* 0x0000000100057836 */ /* 0x008fca0000000000 */
[----:B------:R3:W-:Y:S04]  /*0660*/  STG.E desc[UR36][R6.64], R5 ;  /* 0x0000000506007986 */ /* 0x0007e8000c101924 */
[----:B------:R-:W4:Y:S04]  /*0670*/  LDG.E.64 R8, desc[UR36][R22.64] ;  /* 0x0000002416087981 */ /* 0x000f28000c1e1b00 */
[----:B------:R-:W2:Y:S04]  /*0680*/  LDG.E.64 R2, desc[UR36][R22.64+0x10] ;  /* 0x0000102416027981 */ /* 0x000ea8000c1e1b00 */
[----:B------:R-:W3:Y:S01]  /*0690*/  LDG.E.64 R10, desc[UR36][R22.64+0x8] ;  /* 0x00000824160a7981 */ /* 0x000ee2000c1e1b00 */
[----:B----4-:R-:W-:Y:S01]  /*06a0*/  SHF.R.U32.HI R0, RZ, 0x2, R9 ;  /* 0x00000002ff007819 */ /* 0x010fe20000011609 */
[----:B------:R-:W-:-:S03]  /*06b0*/  VIADD R4, R8, 0x587c5 ;  /* 0x000587c508047836 */ /* 0x000fc60000000000 */
[----:B------:R-:W-:Y:S01]  /*06c0*/  LOP3.LUT R0, R0, R9, RZ, 0x3c, !PT ;  /* 0x0000000900007212 */ /* 0x000fe200078e3cff */
[----:B--2---:R-:W-:Y:S02]  /*06d0*/  IMAD.SHL.U32 R9, R3, 0x10, RZ ;  /* 0x0000001003097824 */ /* 0x004fe400078e00ff */
[----:B------:R-:W-:Y:S01]  /*06e0*/  IMAD.MOV.U32 R15, RZ, RZ, R2 ;  /* 0x000000ffff0f7224 */ /* 0x000fe200078e0002 */
[C---:B------:R-:W-:Y:S01]  /*06f0*/  SHF.L.U32 R12, R0.reuse, 0x1, RZ ;  /* 0x00000001000c7819 */ /* 0x040fe200000006ff */
[----:B---3--:R-:W-:Y:S01]  /*0700*/  IMAD.MOV.U32 R5, RZ, RZ, R10 ;  /* 0x000000ffff057224 */ /* 0x008fe200078e000a */
[----:B------:R-:W-:Y:S02]  /*0710*/  MOV R14, R11 ;  /* 0x0000000b000e7202 */ /* 0x000fe40000000f00 */
[----:B------:R-:W-:Y:S02]  /*0720*/  LOP3.LUT R12, R0, R12, R9, 0x96, !PT ;  /* 0x0000000c000c7212 */ /* 0x000fe400078e9609 */
[----:B------:R2:W-:Y:S02]  /*0730*/  STG.E.64 desc[UR36][R22.64], R4 ;  /* 0x0000000416007986 */ /* 0x0005e4000c101b24 */
[----:B------:R-:W-:Y:S01]  /*0740*/  LOP3.LUT R13, R12, R3, RZ, 0x3c, !PT ;  /* 0x000000030c0d7212 */ /* 0x000fe200078e3cff */
[----:B------:R-:W-:Y:S01]  /*0750*/  IMAD.MOV.U32 R12, RZ, RZ, R3 ;  /* 0x000000ffff0c7224 */ /* 0x000fe200078e0003 */
[----:B------:R3:W-:Y:S04]  /*0760*/  STG.E.64 desc[UR36][R22.64+0x8], R14 ;  /* 0x0000080e16007986 */ /* 0x0007e8000c101b24 */
[----:B------:R3:W-:Y:S04]  /*0770*/  STG.E.64 desc[UR36][R22.64+0x10], R12 ;  /* 0x0000100c16007986 */ /* 0x0007e8000c101b24 */
[----:B------:R-:W4:Y:S04]  /*0780*/  LDG.E R2, desc[UR36][R18.64] ;  /* 0x0000002412027981 */ /* 0x000f28000c1e1900 */
[----:B------:R-:W4:Y:S01]  /*0790*/  LDG.E R3, desc[UR36][R16.64] ;  /* 0x0000002410037981 */ /* 0x000f22000c1e1900 */
        /* <DEDUP_REMOVED lines=8> */
[----:B----4-:R-:W-:Y:S01]  /*0820*/  IMAD.IADD R10, R2, 0x1, -R3 ;  /* 0x00000001020a7824 */ /* 0x010fe200078e0a03 */
[----:B--2---:R-:W-:-:S06]  /*0830*/  I2FP.F32.U32 R5, R3 ;  /* 0x0000000300057245 */ /* 0x004fcc0000201000 */
[----:B------:R-:W2:Y:S02]  /*0840*/  I2F.F64.U32 R6, R10 ;  /* 0x0000000a00067312 */ /* 0x000ea40000201800 */
[----:B--2---:R-:W-:-:S08]  /*0850*/  DADD R6, R6, UR4 ;  /* 0x0000000406067e29 */ /* 0x004fd00008000000 */
[----:B------:R-:W-:-:S10]  /*0860*/  DMUL R6, R6, R8 ;  /* 0x0000000806067228 */ /* 0x000fd40000000000 */
[----:B------:R-:W2:Y:S02]  /*0870*/  F2F.F32.F64 R6, R6 ;  /* 0x0000000600067310 */ /* 0x000ea40000301000 */
[----:B--2---:R-:W-:-:S06]  /*0880*/  FADD R5, R6, R5 ;  /* 0x0000000506057221 */ /* 0x004fcc0000000000 */
[----:B------:R-:W2:Y:S02]  /*0890*/  F2I.TRUNC.NTZ R24, R5 ;  /* 0x0000000500187305 */ /* 0x000ea4000020f100 */
[----:B--2---:R-:W-:-:S13]  /*08a0*/  ISETP.GT.U32.AND P0, PT, R24, R2, PT ;  /* 0x000000021800720c */ /* 0x004fda0003f04070 */
[----:B---3--:R-:W-:Y:S05]  /*08b0*/  @!P0 BRA `(.L_x_21) ;  /* 0x0000000000448947 */ /* 0x008fea0003800000 */
[----:B------:R-:W-:Y:S01]  /*08c0*/  MOV R2, 0x60 ;  /* 0x0000006000027802 */ /* 0x000fe20000000f00 */
[----:B------:R-:W2:Y:S01]  /*08d0*/  LDCU.64 UR4, c[0x4][0x48] ;  /* 0x01000900ff0477ac */ /* 0x000ea20008000a00 */
[----:B------:R-:W-:Y:S01]  /*08e0*/  MOV R8, 0x58 ;  /* 0x0000005800087802 */ /* 0x000fe20000000f00 */
[----:B------:R-:W-:Y:S01]  /*08f0*/  IMAD.MOV.U32 R12, RZ, RZ, 0x1 ;  /* 0x00000001ff0c7424 */ /* 0x000fe200078e00ff */
[----:B------:R-:W3:Y:S02]  /*0900*/  LDCU.64 UR6, c[0x4][0x50] ;  /* 0x01000a00ff0677ac */ /* 0x000ee40008000a00 */
        /* <DEDUP_REMOVED lines=11> */
.L_x_22:
[----:B------:R2:W5:Y:S02]  /*09c0*/  LDG.E R3, desc[UR36][R16.64] ;  /* 0x0000002410037981 */ /* 0x000564000c1e1900 */
.L_x_21:
[----:B------:R-:W-:Y:S05]  /*09d0*/  BSYNC.RECONVERGENT B6 ;  /* 0x0000000000067941 */ /* 0x000fea0003800200 */
.L_x_20:
[----:B-----5:R-:W-:Y:S01]  /*09e0*/  ISETP.GE.U32.AND P0, PT, R24, R3, PT ;  /* 0x000000031800720c */ /* 0x020fe20003f06070 */
[----:B------:R-:W-:-:S12]  /*09f0*/  BSSY.RECONVERGENT B6, `(.L_x_23) ;  /* 0x0000013000067945 */ /* 0x000fd80003800200 */
[----:B------:R-:W-:Y:S05]  /*0a00*/  @P0 BRA `(.L_x_24) ;  /* 0x0000000000440947 */ /* 0x000fea0003800000 */
[----:B------:R-:W-:Y:S01]  /*0a10*/  MOV R2, 0x60 ;  /* 0x0000006000027802 */ /* 0x000fe20000000f00 */
[----:B------:R-:W3:Y:S01]  /*0a20*/  LDCU.64 UR4, c[0x4][0x58] ;  /* 0x01000b00ff0477ac */ /* 0x000ee20008000a00 */
[----:B------:R-:W-:Y:S02]  /*0a30*/  HFMA2 R8, -RZ, RZ, 0, 5.304813385009765625e-06 ;  /* 0x00000059ff087431 */ /* 0x000fe400000001ff */
[----:B------:R-:W-:Y:S01]  /*0a40*/  IMAD.MOV.U32 R12, RZ, RZ, 0x1 ;  /* 0x00000001ff0c7424 */ /* 0x000fe200078e00ff */
[----:B------:R-:W4:Y:S01]  /*0a50*/  LDCU.64 UR6, c[0x4][0x50] ;  /* 0x01000a00ff0677ac */ /* 0x000f220008000a00 */
[----:B------:R-:W0:Y:S01]  /*0a60*/  LDC.64 R2, c[0x4][R2] ;  /* 0x0100000002027b82 */ /* 0x000e220000000a00 */
[----:B------:R-:W-:Y:S01]  /*0a70*/  IMAD.MOV.U32 R13, RZ, RZ, RZ ;  /* 0x000000ffff0d7224 */ /* 0x000fe200078e00ff */
[----:B------:R-:W5:Y:S01]  /*0a80*/  LDCU.64 UR8, c[0x4][0x40] ;  /* 0x01000800ff0877ac */ /* 0x000f620008000a00 */
[----:B---3--:R-:W-:Y:S01]  /*0a90*/  MOV R4, UR4 ;  /* 0x0000000400047c02 */ /* 0x008fe20008000f00 */
[----:B------:R-:W-:-:S02]  /*0aa0*/  IMAD.U32 R5, RZ, RZ, UR5 ;  /* 0x00000005ff057e24 */ /* 0x000fc4000f8e00ff */
[----:B----4-:R-:W-:Y:S01]  /*0ab0*/  IMAD.U32 R6, RZ, RZ, UR6 ;  /* 0x00000006ff067e24 */ /* 0x010fe2000f8e00ff */
[----:B------:R-:W-:Y:S01]  /*0ac0*/  MOV R7, UR7 ;  /* 0x0000000700077c02 */ /* 0x000fe20008000f00 */
[----:B-----5:R-:W-:Y:S02]  /*0ad0*/  IMAD.U32 R10, RZ, RZ, UR8 ;  /* 0x00000008ff0a7e24 */ /* 0x020fe4000f8e00ff */
[----:B------:R-:W-:-:S07]  /*0ae0*/  IMAD.U32 R11, RZ, RZ, UR9 ;  /* 0x00000009ff0b7e24 */ /* 0x000fce000f8e00ff */
[----:B------:R-:W-:-:S07]  /*0af0*/  LEPC R20, `(.L_x_25) ;  /* 0x000000001014794e */ /* 0x000fce0000000000 */
[----:B012---:R-:W-:Y:S05]  /*0b00*/  CALL.ABS.NOINC R2 ;  /* 0x0000000002007343 */ /* 0x007fea0003c00000 */
.L_x_25:
[----:B------:R3:W5:Y:S02]  /*0b10*/  LDG.E R3, desc[UR36][R16.64] ;  /* 0x0000002410037981 */ /* 0x000764000c1e1900 */
.L_x_24:
[----:B------:R-:W-:Y:S05]  /*0b20*/  BSYNC.RECONVERGENT B6 ;  /* 0x0000000000067941 */ /* 0x000fea0003800200 */
.L_x_23:
[----:B------:R-:W4:Y:S01]  /*0b30*/  LDC.64 R4, c[0x0][0x3a0] ;  /* 0x0000e800ff047b82 */ /* 0x000f220000000a00 */
[----:B-----5:R-:W-:-:S05]  /*0b40*/  IADD3 R3, PT, PT, R24, -R3, RZ ;  /* 0x8000000318037210 */ /* 0x020fca0007ffe0ff */
[----:B----4-:R-:W-:-:S05]  /*0b50*/  IMAD.WIDE.U32 R2, R3, 0x4, R4 ;  /* 0x0000000403027825 */ /* 0x010fca00078e0004 */
[----:B------:R-:W4:Y:S01]  /*0b60*/  LDG.E R0, desc[UR36][R2.64] ;  /* 0x0000002402007981 */ /* 0x000f22000c1e1900 */
[----:B------:R-:W-:-:S05]  /*0b70*/  VIADD R25, R25, 0x2 ;  /* 0x0000000219197836 */ /* 0x000fca0000000000 */
[----:B------:R-:W-:Y:S01]  /*0b80*/  ISETP.NE.AND P0, PT, R25, RZ, PT ;  /* 0x000000ff1900720c */ /* 0x000fe20003f05270 */
[----:B----4-:R-:W-:-:S05]  /*0b90*/  VIADD R5, R0, 0x1 ;  /* 0x0000000100057836 */ /* 0x010fca0000000000 */
[----:B------:R4:W-:Y:S07]  /*0ba0*/  STG.E desc[UR36][R2.64], R5 ;  /* 0x0000000502007986 */ /* 0x0009ee000c101924 */
[----:B------:R-:W-:Y:S05]  /*0bb0*/  @P0 BRA `(.L_x_26) ;  /* 0xfffffff400640947 */ /* 0x000fea000383ffff */
[----:B------:R-:W-:Y:S05]  /*0bc0*/  BSYNC.RECONVERGENT B7 ;  /* 0x0000000000077941 */ /* 0x000fea0003800200 */
.L_x_13:
[----:B------:R-:W5:Y:S02]  /*0bd0*/  LDC R0, c[0x0][0x388] ;  /* 0x0000e200ff007b82 */ /* 0x000f640000000800 */
[----:B-----5:R-:W-:-:S04]  /*0be0*/  LOP3.LUT R0, R0, 0x1, RZ, 0xc0, !PT ;  /* 0x0000000100007812 */ /* 0x020fc800078ec0ff */
[----:B------:R-:W-:-:S13]  /*0bf0*/  ISETP.NE.U32.AND P0, PT, R0, 0x1, PT ;  /* 0x000000010000780c */ /* 0x000fda0003f05070 */
[----:B------:R-:W-:Y:S05]  /*0c00*/  @P0 EXIT ;  /* 0x000000000000094d */ /* 0x000fea0003800000 */
[----:B----4-:R-:W4:Y:S04]  /*0c10*/  LDG.E.64 R2, desc[UR36][R22.64] ;  /* 0x0000002416027981 */ /* 0x010f28000c1e1b00 */
[----:B------:R-:W5:Y:S04]  /*0c20*/  LDG.E.64 R6, desc[UR36][R22.64+0x10] ;  /* 0x0000102416067981 */ /* 0x000f68000c1e1b00 */
[----:B------:R-:W2:Y:S01]  /*0c30*/  LDG.E.64 R4, desc[UR36][R22.64+0x8] ;  /* 0x0000082416047981 */ /* 0x000ea2000c1e1b00 */
[----:B----4-:R-:W-:Y:S01]  /*0c40*/  SHF.R.U32.HI R0, RZ, 0x2, R3 ;  /* 0x00000002ff007819 */ /* 0x010fe20000011603 */
[----:B------:R-:W-:-:S03]  /*0c50*/  VIADD R10, R2, 0x587c5 ;  /* 0x000587c5020a7836 */ /* 0x000fc60000000000 */
[----:B------:R-:W-:Y:S02]  /*0c60*/  LOP3.LUT R0, R0, R3, RZ, 0x3c, !PT ;  /* 0x0000000300007212 */ /* 0x000fe400078e3cff */
[----:B-----5:R-:W-:Y:S02]  /*0c70*/  SHF.L.U32 R3, R7, 0x4, RZ ;  /* 0x0000000407037819 */ /* 0x020fe400000006ff */
[----:B------:R-:W-:Y:S01]  /*0c80*/  MOV R13, R6 ;  /* 0x00000006000d7202 */ /* 0x000fe20000000f00 */
[C---:B------:R-:W-:Y:S02]  /*0c90*/  IMAD.SHL.U32 R8, R0.reuse, 0x2, RZ ;  /* 0x0000000200087824 */ /* 0x040fe400078e00ff */
[----:B--2---:R-:W-:Y:S02]  /*0ca0*/  IMAD.MOV.U32 R12, RZ, RZ, R5 ;  /* 0x000000ffff0c7224 */ /* 0x004fe400078e0005 */
[----:B------:R-:W-:Y:S01]  /*0cb0*/  IMAD.MOV.U32 R11, RZ, RZ, R4 ;  /* 0x000000ffff0b7224 */ /* 0x000fe200078e0004 */
[----:B------:R-:W-:-:S02]  /*0cc0*/  LOP3.LUT R8, R0, R8, R3, 0x96, !PT ;  /* 0x0000000800087212 */ /* 0x000fc400078e9603 */
[----:B------:R2:W-:Y:S02]  /*0cd0*/  STG.E.64 desc[UR36][R22.64+0x8], R12 ;  /* 0x0000080c16007986 */ /* 0x0005e4000c101b24 */
[-C--:B------:R-:W-:Y:S02]  /*0ce0*/  LOP3.LUT R9, R8, R7.reuse, RZ, 0x3c, !PT ;  /* 0x0000000708097212 */ /* 0x080fe400078e3cff */
[----:B------:R-:W-:Y:S01]  /*0cf0*/  MOV R8, R7 ;  /* 0x0000000700087202 */ /* 0x000fe20000000f00 */
[----:B------:R2:W-:Y:S04]  /*0d00*/  STG.E.64 desc[UR36][R22.64], R10 ;  /* 0x0000000a16007986 */ /* 0x0005e8000c101b24 */
[----:B------:R2:W-:Y:S04]  /*0d10*/  STG.E.64 desc[UR36][R22.64+0x10], R8 ;  /* 0x0000100816007986 */ /* 0x0005e8000c101b24 */
[----:B------:R-:W4:Y:S04]  /*0d20*/  LDG.E R19, desc[UR36][R18.64] ;  /* 0x0000002412137981 */ /* 0x000f28000c1e1900 */
[----:B------:R-:W4:Y:S01]  /*0d30*/  LDG.E R7, desc[UR36][R16.64] ;  /* 0x0000002410077981 */ /* 0x000f22000c1e1900 */
[----:B------:R-:W-:-:S02]  /*0d40*/  IMAD.IADD R0, R9, 0x1, R10 ;  /* 0x0000000109007824 */ /* 0x000fc400078e020a */
[----:B------:R-:W-:Y:S01]  /*0d50*/  HFMA2 R5, -RZ, RZ, 0.1171875, 0 ;  /* 0x2f800000ff057431 */ /* 0x000fe200000001ff */
[----:B------:R-:W-:Y:S01]  /*0d60*/  UMOV UR4, 0xe7210be9 ;  /* 0xe7210be900047882 */ /* 0x000fe20000000000 */
[----:B------:R-:W-:Y:S01]  /*0d70*/  UMOV UR5, 0x3feffffd ;  /* 0x3feffffd00057882 */ /* 0x000fe20000000000 */
[----:B------:R-:W-:Y:S01]  /*0d80*/  BSSY.RECONVERGENT B6, `(.L_x_27) ;  /* 0x000001f000067945 */ /* 0x000fe20003800200 */
[----:B------:R-:W-:-:S05]  /*0d90*/  I2FP.F32.U32 R0, R0 ;  /* 0x0000000000007245 */ /* 0x000fca0000201000 */
[----:B------:R-:W-:-:S04]  /*0da0*/  FFMA R0, R0, R5, 1.1641532182693481445e-10 ;  /* 0x2f00000000007423 */ /* 0x000fc80000000005 */
[----:B------:R-:W-:Y:S01]  /*0db0*/  F2F.F64.F32 R4, R0 ;  /* 0x0000000000047310 */ /* 0x000fe20000201800 */
[----:B----4-:R-:W-:-:S07]  /*0dc0*/  IMAD.IADD R6, R19, 0x1, -R7 ;  /* 0x0000000113067824 */ /* 0x010fce00078e0a07 */
[----:B------:R-:W4:Y:S02]  /*0dd0*/  I2F.F64.U32 R2, R6 ;  /* 0x0000000600027312 */ /* 0x000f240000201800 */
[----:B----4-:R-:W-:-:S08]  /*0de0*/  DADD R2, R2, UR4 ;  /* 0x0000000402027e29 */ /* 0x010fd00008000000 */
[----:B------:R-:W-:Y:S01]  /*0df0*/  DMUL R2, R2, R4 ;  /* 0x0000000402027228 */ /* 0x000fe20000000000 */
[----:B------:R-:W-:-:S09]  /*0e00*/  I2FP.F32.U32 R5, R7 ;  /* 0x0000000700057245 */ /* 0x000fd20000201000 */
[----:B------:R-:W4:Y:S02]  /*0e10*/  F2F.F32.F64 R2, R2 ;  /* 0x0000000200027310 */ /* 0x000f240000301000 */
[----:B----4-:R-:W-:-:S06]  /*0e20*/  FADD R5, R2, R5 ;  /* 0x0000000502057221 */ /* 0x010fcc0000000000 */
[----:B------:R-:W4:Y:S02]  /*0e30*/  F2I.TRUNC.NTZ R18, R5 ;  /* 0x0000000500127305 */ /* 0x000f24000020f100 */
[----:B----4-:R-:W-:-:S13]  /*0e40*/  ISETP.GT.U32.AND P0, PT, R18, R19, PT ;  /* 0x000000131200720c */ /* 0x010fda0003f04070 */
[----:B--2---:R-:W-:Y:S05]  /*0e50*/  @!P0 BRA `(.L_x_28) ;  /* 0x0000000000448947 */ /* 0x004fea0003800000 */
[----:B------:R-:W-:Y:S01]  /*0e60*/  MOV R2, 0x60 ;  /* 0x0000006000027802 */ /* 0x000fe20000000f00 */
[----:B------:R-:W2:Y:S01]  /*0e70*/  LDCU.64 UR4, c[0x4][0x48] ;  /* 0x01000900ff0477ac */ /* 0x000ea20008000a00 */
[----:B------:R-:W-:Y:S01]  /*0e80*/  IMAD.MOV.U32 R8, RZ, RZ, 0x58 ;  /* 0x00000058ff087424 */ /* 0x000fe200078e00ff */
[----:B------:R-:W-:Y:S01]  /*0e90*/  MOV R12, 0x1 ;  /* 0x00000001000c7802 */ /* 0x000fe20000000f00 */
[----:B------:R-:W-:Y:S01]  /*0ea0*/  IMAD.MOV.U32 R13, RZ, RZ, RZ ;  /* 0x000000ffff0d7224 */ /* 0x000fe200078e00ff */
[----:B------:R-:W4:Y:S01]  /*0eb0*/  LDCU.64 UR6, c[0x4][0x50] ;  /* 0x01000a00ff0677ac */ /* 0x000f220008000a00 */
[----:B------:R-:W0:Y:S01]  /*0ec0*/  LDC.64 R2, c[0x4][R2] ;  /* 0x0100000002027b82 */ /* 0x000e220000000a00 */
[----:B------:R-:W5:Y:S01]  /*0ed0*/  LDCU.64 UR8, c[0x4][0x40] ;  /* 0x01000800ff0877ac */ /* 0x000f620008000a00 */
[----:B--2---:R-:W-:Y:S01]  /*0ee0*/  IMAD.U32 R4, RZ, RZ, UR4 ;  /* 0x00000004ff047e24 */ /* 0x004fe2000f8e00ff */
[----:B------:R-:W-:Y:S01]  /*0ef0*/  MOV R5, UR5 ;  /* 0x0000000500057c02 */ /* 0x000fe20008000f00 */
[----:B----4-:R-:W-:Y:S01]  /*0f00*/  IMAD.U32 R6, RZ, RZ, UR6 ;  /* 0x00000006ff067e24 */ /* 0x010fe2000f8e00ff */
[----:B------:R-:W-:Y:S01]  /*0f10*/  MOV R7, UR7 ;  /* 0x0000000700077c02 */ /* 0x000fe20008000f00 */
[----:B-----5:R-:W-:Y:S01]  /*0f20*/  IMAD.U32 R10, RZ, RZ, UR8 ;  /* 0x00000008ff0a7e24 */ /* 0x020fe2000f8e00ff */
[----:B------:R-:W-:-:S07]  /*0f30*/  MOV R11, UR9 ;  /* 0x00000009000b7c02 */ /* 0x000fce0008000f00 */
[----:B------:R-:W-:-:S07]  /*0f40*/  LEPC R20, `(.L_x_29) ;  /* 0x000000001014794e */ /* 0x000fce0000000000 */
[----:B01-3--:R-:W-:Y:S05]  /*0f50*/  CALL.ABS.NOINC R2 ;  /* 0x0000000002007343 */ /* 0x00bfea0003c00000 */
.L_x_29:
[----:B------:R2:W5:Y:S02]  /*0f60*/  LDG.E R7, desc[UR36][R16.64] ;  /* 0x0000002410077981 */ /* 0x000564000c1e1900 */
.L_x_28:
[----:B------:R-:W-:Y:S05]  /*0f70*/  BSYNC.RECONVERGENT B6 ;  /* 0x0000000000067941 */ /* 0x000fea0003800200 */
.L_x_27:
[----:B-----5:R-:W-:Y:S01]  /*0f80*/  ISETP.GE.U32.AND P0, PT, R18, R7, PT ;  /* 0x000000071200720c */ /* 0x020fe20003f06070 */
[----:B------:R-:W-:-:S12]  /*0f90*/  BSSY.RECONVERGENT B6, `(.L_x_30) ;  /* 0x0000013000067945 */ /* 0x000fd80003800200 */
[----:B------:R-:W-:Y:S05]  /*0fa0*/  @P0 BRA `(.L_x_31) ;  /* 0x0000000000440947 */ /* 0x000fea0003800000 */
[----:B------:R-:W-:Y:S01]  /*0fb0*/  MOV R2, 0x60 ;  /* 0x0000006000027802 */ /* 0x000fe20000000f00 */
[----:B------:R-:W4:Y:S01]  /*0fc0*/  LDCU.64 UR4, c[0x4][0x58] ;  /* 0x01000b00ff0477ac */ /* 0x000f220008000a00 */
[----:B------:R-:W-:Y:S02]  /*0fd0*/  HFMA2 R8, -RZ, RZ, 0, 5.304813385009765625e-06 ;  /* 0x00000059ff087431 */ /* 0x000fe400000001ff */
[----:B------:R-:W-:Y:S01]  /*0fe0*/  IMAD.MOV.U32 R12, RZ, RZ, 0x1 ;  /* 0x00000001ff0c7424 */ /* 0x000fe200078e00ff */
[----:B------:R-:W-:Y:S01]  /*0ff0*/  MOV R13, RZ ;  /* 0x000000ff000d7202 */ /* 0x000fe20000000f00 */
[----:B------:R-:W5:Y:S01]  /*1000*/  LDCU.64 UR6, c[0x4][0x50] ;  /* 0x01000a00ff0677ac */ /* 0x000f620008000a00 */
[----:B------:R-:W0:Y:S01]  /*1010*/  LDC.64 R2, c[0x4][R2] ;  /* 0x0100000002027b82 */ /* 0x000e220000000a00 */
[----:B------:R-:W1:Y:S01]  /*1020*/  LDCU.64 UR8, c[0x4][0x40] ;  /* 0x01000800ff0877ac */ /* 0x000e620008000a00 */
[----:B----4-:R-:W-:Y:S01]  /*1030*/  MOV R4, UR4 ;  /* 0x0000000400047c02 */ /* 0x010fe20008000f00 */
[----:B------:R-:W-:Y:S01]  /*1040*/  IMAD.U32 R5, RZ, RZ, UR5 ;  /* 0x00000005ff057e24 */ /* 0x000fe2000f8e00ff */
[----:B-----5:R-:W-:Y:S01]  /*1050*/  MOV R6, UR6 ;  /* 0x0000000600067c02 */ /* 0x020fe20008000f00 */
[----:B------:R-:W-:Y:S01]  /*1060*/  IMAD.U32 R7, RZ, RZ, UR7 ;  /* 0x00000007ff077e24 */ /* 0x000fe2000f8e00ff */
[----:B-1----:R-:W-:Y:S01]  /*1070*/  MOV R10, UR8 ;  /* 0x00000008000a7c02 */ /* 0x002fe20008000f00 */
[----:B------:R-:W-:-:S07]  /*1080*/  IMAD.U32 R11, RZ, RZ, UR9 ;  /* 0x00000009ff0b7e24 */ /* 0x000fce000f8e00ff */
[----:B------:R-:W-:-:S07]  /*1090*/  LEPC R20, `(.L_x_32) ;  /* 0x000000001014794e */ /* 0x000fce0000000000 */
[----:B0-23--:R-:W-:Y:S05]  /*10a0*/  CALL.ABS.NOINC R2 ;  /* 0x0000000002007343 */ /* 0x00dfea0003c00000 */
.L_x_32:
[----:B------:R4:W5:Y:S02]  /*10b0*/  LDG.E R7, desc[UR36][R16.64] ;  /* 0x0000002410077981 */ /* 0x000964000c1e1900 */
.L_x_31:
[----:B------:R-:W-:Y:S05]  /*10c0*/  BSYNC.RECONVERGENT B6 ;  /* 0x0000000000067941 */ /* 0x000fea0003800200 */
.L_x_30:
[----:B------:R-:W0:Y:S01]  /*10d0*/  LDC.64 R2, c[0x0][0x3a0] ;  /* 0x0000e800ff027b82 */ /* 0x000e220000000a00 */
[----:B-----5:R-:W-:-:S04]  /*10e0*/  IMAD.IADD R7, R18, 0x1, -R7 ;  /* 0x0000000112077824 */ /* 0x020fc800078e0a07 */
[----:B0-----:R-:W-:-:S05]  /*10f0*/  IMAD.WIDE.U32 R2, R7, 0x4, R2 ;  /* 0x0000000407027825 */ /* 0x001fca00078e0002 */
[----:B------:R-:W2:Y:S02]  /*1100*/  LDG.E R0, desc[UR36][R2.64] ;  /* 0x0000002402007981 */ /* 0x000ea4000c1e1900 */
[----:B--2---:R-:W-:-:S05]  /*1110*/  IADD3 R5, PT, PT, R0, 0x1, RZ ;  /* 0x0000000100057810 */ /* 0x004fca0007ffe0ff */
[----:B------:R-:W-:Y:S01]  /*1120*/  STG.E desc[UR36][R2.64], R5 ;  /* 0x0000000502007986 */ /* 0x000fe2000c101924 */
[----:B------:R-:W-:Y:S05]  /*1130*/  EXIT ;  /* 0x000000000000794d */ /* 0x000fea0003800000 */
.L_x_33:
        /* <DEDUP_REMOVED lines=12> */
.L_x_53:


//--------------------- .text._Z12setup_kernelP17curandStateXORWOW --------------------------
	.section	.text._Z12setup_kernelP17curandStateXORWOW,"ax",@progbits
	.align	128
        .global         _Z12setup_kernelP17curandStateXORWOW
        .type           _Z12setup_kernelP17curandStateXORWOW,@function
        .size           _Z12setup_kernelP17curandStateXORWOW,(.L_x_54 - _Z12setup_kernelP17curandStateXORWOW)
        .other          _Z12setup_kernelP17curandStateXORWOW,@"STO_CUDA_ENTRY STV_DEFAULT"
_Z12setup_kernelP17curandStateXORWOW:
.text._Z12setup_kernelP17curandStateXORWOW:
[----:B------:R-:W-:Y:S01]  /*0000*/  LDC R1, c[0x0][0x37c] ;  /* 0x0000df00ff017b82 */ /* 0x000fe20000000800 */
[----:B------:R-:W0:Y:S07]  /*0010*/  S2R R13, SR_TID.X ;  /* 0x00000000000d7919 */ /* 0x000e2e0000002100 */
[----:B------:R-:W1:Y:S01]  /*0020*/  LDC.64 R6, c[0x0][0x380] ;  /* 0x0000e000ff067b82 */ /* 0x000e620000000a00 */
[----:B------:R-:W0:Y:S01]  /*0030*/  LDCU UR6, c[0x0][0x360] ;  /* 0x00006c00ff0677ac */ /* 0x000e220008000800 */
[----:B------:R-:W-:Y:S01]  /*0040*/  IMAD.MOV.U32 R2, RZ, RZ, 0x3198c20f ;  /* 0x3198c20fff027424 */ /* 0x000fe200078e00ff */
[----:B------:R-:W0:Y:S01]  /*0050*/  S2R R0, SR_CTAID.X ;  /* 0x0000000000007919 */ /* 0x000e220000002500 */
[----:B------:R-:W-:Y:S01]  /*0060*/  IMAD.MOV.U32 R3, RZ, RZ, 0x5efdb30c ;  /* 0x5efdb30cff037424 */ /* 0x000fe200078e00ff */
[----:B------:R-:W2:Y:S01]  /*0070*/  LDCU.64 UR4, c[0x0][0x358] ;  /* 0x00006b00ff0477ac */ /* 0x000ea20008000a00 */
[----:B------:R-:W-:Y:S01]  /*0080*/  IMAD.MOV.U32 R4, RZ, RZ, 0x423bb012 ;  /* 0x423bb012ff047424 */ /* 0x000fe200078e00ff */
[----:B------:R-:W-:Y:S01]  /*0090*/  BSSY.RECONVERGENT B0, `(.L_x_34) ;  /* 0x00000db000007945 */ /* 0x000fe20003800200 */
[----:B------:R-:W-:-:S02]  /*00a0*/  IMAD.MOV.U32 R5, RZ, RZ, -0x75bd8fc ;  /* 0xf8a42704ff057424 */ /* 0x000fc400078e00ff */
[----:B------:R-:W-:Y:S02]  /*00b0*/  IMAD.MOV.U32 R8, RZ, RZ, -0x23270784 ;  /* 0xdcd8f87cff087424 */ /* 0x000fe400078e00ff */
[----:B------:R-:W-:Y:S02]  /*00c0*/  IMAD.MOV.U32 R9, RZ, RZ, 0x57fa2510 ;  /* 0x57fa2510ff097424 */ /* 0x000fe400078e00ff */
[----:B0-----:R-:W-:-:S04]  /*00d0*/  IMAD R13, R0, UR6, R13 ;  /* 0x00000006000d7c24 */ /* 0x001fc8000f8e020d */
[C---:B-1----:R-:W-:Y:S01]  /*00e0*/  IMAD.WIDE R6, R13.reuse, 0x30, R6 ;  /* 0x000000300d067825 */ /* 0x042fe200078e0206 */
[----:B------:R-:W-:-:S04]  /*00f0*/  ISETP.NE.AND P0, PT, R13, RZ, PT ;  /* 0x000000ff0d00720c */ /* 0x000fc80003f05270 */
[----:B--2---:R0:W-:Y:S04]  /*0100*/  STG.E.64 desc[UR4][R6.64], R2 ;  /* 0x0000000206007986 */ /* 0x0041e8000c101b04 */
[----:B------:R0:W-:Y:S04]  /*0110*/  STG.E.64 desc[UR4][R6.64+0x8], R4 ;  /* 0x0000080406007986 */ /* 0x0001e8000c101b04 */
[----:B------:R0:W-:Y:S01]  /*0120*/  STG.E.64 desc[UR4][R6.64+0x10], R8 ;  /* 0x0000100806007986 */ /* 0x0001e2000c101b04 */
[----:B------:R-:W-:Y:S05]  /*0130*/  @!P0 BRA `(.L_x_35) ;  /* 0x0000000c00408947 */ /* 0x000fea0003800000 */
[----:B------:R-:W-:Y:S01]  /*0140*/  SHF.R.S32.HI R0, RZ, 0x1f, R13 ;  /* 0x0000001fff007819 */ /* 0x000fe2000001140d */
[----:B------:R-:W-:-:S07]  /*0150*/  IMAD.MOV.U32 R12, RZ, RZ, RZ ;  /* 0x000000ffff0c7224 */ /* 0x000fce00078e00ff */
.L_x_41:
[----:B0-----:R-:W-:Y:S01]  /*0160*/  LOP3.LUT R2, R13, 0x3, RZ, 0xc0, !PT ;  /* 0x000000030d027812 */ /* 0x001fe200078ec0ff */
[----:B------:R-:W-:Y:S03]  /*0170*/  BSSY.RECONVERGENT B1, `(.L_x_36) ;  /* 0x00000c6000017945 */ /* 0x000fe60003800200 */
[----:B------:R-:W-:-:S04]  /*0180*/  ISETP.NE.U32.AND P0, PT, R2, RZ, PT ;  /* 0x000000ff0200720c */ /* 0x000fc80003f05070 */
[----:B------:R-:W-:-:S13]  /*0190*/  ISETP.NE.AND.EX P0, PT, RZ, RZ, PT, P0 ;  /* 0x000000ffff00720c */ /* 0x000fda0003f05300 */
[----:B------:R-:W-:Y:S05]  /*01a0*/  @!P0 BRA `(.L_x_37) ;  /* 0x0000000c00088947 */ /* 0x000fea0003800000 */
[----:B------:R-:W0:Y:S01]  /*01b0*/  LDC.64 R8, c[0x4][RZ] ;  /* 0x01000000ff087b82 */ /* 0x000e220000000a00 */
[----:B------:R-:W-:Y:S02]  /*01c0*/  IMAD.MOV.U32 R14, RZ, RZ, RZ ;  /* 0x000000ffff0e7224 */ /* 0x000fe400078e00ff */
[----:B0-----:R-:W-:-:S07]  /*01d0*/  IMAD.WIDE.U32 R8, R12, 0xc80, R8 ;  /* 0x00000c800c087825 */ /* 0x001fce00078e0008 */
.L_x_40:
[----:B0-----:R-:W-:Y:S01]  /*01e0*/  IMAD.MOV.U32 R15, RZ, RZ, RZ ;  /* 0x000000ffff0f7224 */ /* 0x001fe200078e00ff */
[----:B------:R-:W-:Y:S01]  /*01f0*/  CS2R R2, SRZ ;  /* 0x0000000000027805 */ /* 0x000fe2000001ff00 */
[----:B------:R-:W-:Y:S01]  /*0200*/  IMAD.MOV.U32 R17, RZ, RZ, RZ ;  /* 0x000000ffff117224 */ /* 0x000fe200078e00ff */
[----:B------:R-:W-:-:S07]  /*0210*/  CS2R R4, SRZ ;  /* 0x0000000000047805 */ /* 0x000fce000001ff00 */
.L_x_39:
[----:B------:R-:W-:-:S05]  /*0220*/  IMAD.WIDE.U32 R10, R17, 0x4, R6 ;  /* 0x00000004110a7825 */ /* 0x000fca00078e0006 */
[----:B------:R0:W5:Y:S01]  /*0230*/  LDG.E R16, desc[UR4][R10.64+0x4] ;  /* 0x000004040a107981 */ /* 0x000162000c1e1900 */
[----:B------:R-:W-:-:S07]  /*0240*/  IMAD.MOV.U32 R19, RZ, RZ, RZ ;  /* 0x000000ffff137224 */ /* 0x000fce00078e00ff */
.L_x_38:
[----:B-----5:R-:W-:Y:S01]  /*0250*/  SHF.R.U32.HI R24, RZ, R19, R16 ;  /* 0x00000013ff187219 */ /* 0x020fe20000011610 */
[----:B0-----:R-:W-:-:S03]  /*0260*/  IMAD.SHL.U32 R10, R17, 0x20, RZ ;  /* 0x00000020110a7824 */ /* 0x001fc600078e00ff */
[----:B------:R-:W-:Y:S01]  /*0270*/  LOP3.LUT R11, R24, 0x1, RZ, 0xc0, !PT ;  /* 0x00000001180b7812 */ /* 0x000fe200078ec0ff */
[----:B------:R-:W-:-:S03]  /*0280*/  IMAD.IADD R10, R10, 0x1, R19 ;  /* 0x000000010a0a7824 */ /* 0x000fc600078e0213 */
[----:B------:R-:W-:Y:S01]  /*0290*/  ISETP.NE.U32.AND P0, PT, R11, 0x1, PT ;  /* 0x000000010b00780c */ /* 0x000fe20003f05070 */
[----:B------:R-:W-:-:S03]  /*02a0*/  IMAD R11, R10, 0x5, RZ ;  /* 0x000000050a0b7824 */ /* 0x000fc600078e02ff */
[----:B------:R-:W-:Y:S01]  /*02b0*/  R2P PR, R24, 0x7e ;  /* 0x0000007e18007804 */ /* 0x000fe20000000000 */
[----:B------:R-:W-:-:S08]  /*02c0*/  IMAD.WIDE.U32 R10, R11, 0x4, R8 ;  /* 0x000000040b0a7825 */ /* 0x000fd000078e0008 */
[----:B------:R-:W2:Y:S04]  /*02d0*/  @!P0 LDG.E R18, desc[UR4][R10.64] ;  /* 0x000000040a128981 */ /* 0x000ea8000c1e1900 */
[----:B------:R-:W3:Y:S04]  /*02e0*/  @!P0 LDG.E R20, desc[UR4][R10.64+0x10] ;  /* 0x000010040a148981 */ /* 0x000ee8000c1e1900 */
[----:B------:R-:W4:Y:S04]  /*02f0*/  @P1 LDG.E R22, desc[UR4][R10.64+0x14] ;  /* 0x000014040a161981 */ /* 0x000f28000c1e1900 */
[----:B------:R-:W4:Y:S04]  /*0300*/  @P2 LDG.E R26, desc[UR4][R10.64+0x28] ;  /* 0x000028040a1a2981 */ /* 0x000f28000c1e1900 */
[----:B------:R-:W4:Y:S04]  /*0310*/  @!P0 LDG.E R21, desc[UR4][R10.64+0x4] ;  /* 0x000004040a158981 */ /* 0x000f28000c1e1900 */
[----:B------:R-:W4:Y:S04]  /*0320*/  @!P0 LDG.E R23, desc[UR4][R10.64+0xc] ;  /* 0x00000c040a178981 */ /* 0x000f28000c1e1900 */
[----:B------:R-:W4:Y:S04]  /*0330*/  @P1 LDG.E R25, desc[UR4][R10.64+0x18] ;  /* 0x000018040a191981 */ /* 0x000f28000c1e1900 */
[----:B------:R-:W4:Y:S04]  /*0340*/  @P3 LDG.E R28, desc[UR4][R10.64+0x3c] ;  /* 0x00003c040a1c3981 */ /* 0x000f28000c1e1900 */
[----:B------:R-:W4:Y:S01]  /*0350*/  @P6 LDG.E R27, desc[UR4][R10.64+0x7c] ;  /* 0x00007c040a1b6981 */ /* 0x000f22000c1e1900 */
[----:B--2---:R-:W-:-:S03]  /*0360*/  @!P0 LOP3.LUT R15, R15, R18, RZ, 0x3c, !PT ;  /* 0x000000120f0f8212 */ /* 0x004fc600078e3cff */
[----:B------:R-:W2:Y:S01]  /*0370*/  @!P0 LDG.E R18, desc[UR4][R10.64+0x8] ;  /* 0x000008040a128981 */ /* 0x000ea2000c1e1900 */
[----:B---3--:R-:W-:-:S03]  /*0380*/  @!P0 LOP3.LUT R3, R3, R20, RZ, 0x3c, !PT ;  /* 0x0000001403038212 */ /* 0x008fc600078e3cff */
[----:B------:R-:W3:Y:S01]  /*0390*/  @P1 LDG.E R20, desc[UR4][R10.64+0x24] ;  /* 0x000024040a141981 */ /* 0x000ee2000c1e1900 */
[----:B----4-:R-:W-:-:S03]  /*03a0*/  @P1 LOP3.LUT R15, R15, R22, RZ, 0x3c, !PT ;  /* 0x000000160f0f1212 */ /* 0x010fc600078e3cff */
[----:B------:R-:W4:Y:S01]  /*03b0*/  @P2 LDG.E R22, desc[UR4][R10.64+0x38] ;  /* 0x000038040a162981 */ /* 0x000f22000c1e1900 */
[----:B------:R-:W-:-:S03]  /*03c0*/  @P2 LOP3.LUT R15, R15, R26, RZ, 0x3c, !PT ;  /* 0x0000001a0f0f2212 */ /* 0x000fc600078e3cff */
[----:B------:R-:W4:Y:S01]  /*03d0*/  @P4 LDG.E R26, desc[UR4][R10.64+0x50] ;  /* 0x000050040a1a4981 */ /* 0x000f22000c1e1900 */
[----:B------:R-:W-:-:S03]  /*03e0*/  @!P0 LOP3.LUT R4, R4, R21, RZ, 0x3c, !PT ;  /* 0x0000001504048212 */ /* 0x000fc600078e3cff */
[----:B------:R-:W4:Y:S01]  /*03f0*/  @P1 LDG.E R21, desc[UR4][R10.64+0x20] ;  /* 0x000020040a151981 */ /* 0x000f22000c1e1900 */
[----:B------:R-:W-:-:S03]  /*0400*/  @!P0 LOP3.LUT R2, R2, R23, RZ, 0x3c, !PT ;  /* 0x0000001702028212 */ /* 0x000fc600078e3cff */
[----:B------:R-:W4:Y:S01]  /*0410*/  @P2 LDG.E R23, desc[UR4][R10.64+0x2c] ;  /* 0x00002c040a172981 */ /* 0x000f22000c1e1900 */
[----:B------:R-:W-:-:S03]  /*0420*/  @P1 LOP3.LUT R4, R4, R25, RZ, 0x3c, !PT ;  /* 0x0000001904041212 */ /* 0x000fc600078e3cff */
[----:B------:R-:W4:Y:S01]  /*0430*/  @P2 LDG.E R25, desc[UR4][R10.64+0x34] ;  /* 0x000034040a192981 */ /* 0x000f22000c1e1900 */
[----:B--2---:R-:W-:-:S03]  /*0440*/  @!P0 LOP3.LUT R5, R5, R18, RZ, 0x3c, !PT ;  /* 0x0000001205058212 */ /* 0x004fc600078e3cff */
[----:B------:R-:W2:Y:S01]  /*0450*/  @P1 LDG.E R18, desc[UR4][R10.64+0x1c] ;  /* 0x00001c040a121981 */ /* 0x000ea2000c1e1900 */
[----:B---3--:R-:W-:-:S03]  /*0460*/  @P1 LOP3.LUT R3, R3, R20, RZ, 0x3c, !PT ;  /* 0x0000001403031212 */ /* 0x008fc600078e3cff */
[----:B------:R-:W3:Y:S01]  /*0470*/  @P2 LDG.E R20, desc[UR4][R10.64+0x30] ;  /* 0x000030040a142981 */ /* 0x000ee2000c1e1900 */
[----:B----4-:R-:W-:-:S03]  /*0480*/  @P2 LOP3.LUT R3, R3, R22, RZ, 0x3c, !PT ;  /* 0x0000001603032212 */ /* 0x010fc600078e3cff */
[----:B------:R-:W4:Y:S01]  /*0490*/  @P3 LDG.E R22, desc[UR4][R10.64+0x4c] ;  /* 0x00004c040a163981 */ /* 0x000f22000c1e1900 */
[----:B------:R-:W-:-:S04]  /*04a0*/  @P3 LOP3.LUT R15, R15, R28, RZ, 0x3c, !PT ;  /* 0x0000001c0f0f3212 */ /* 0x000fc800078e3cff */
[----:B------:R-:W-:Y:S02]  /*04b0*/  @P4 LOP3.LUT R15, R15, R26, RZ, 0x3c, !PT ;  /* 0x0000001a0f0f4212 */ /* 0x000fe400078e3cff */
[----:B------:R-:W-:Y:S01]  /*04c0*/  @P1 LOP3.LUT R2, R2, R21, RZ, 0x3c, !PT ;  /* 0x0000001502021212 */ /* 0x000fe200078e3cff */
[----:B------:R-:W4:Y:S04]  /*04d0*/  @P5 LDG.E R26, desc[UR4][R10.64+0x64] ;  /* 0x000064040a1a5981 */ /* 0x000f28000c1e1900 */
[----:B------:R-:W4:Y:S01]  /*04e0*/  @P3 LDG.E R21, desc[UR4][R10.64+0x40] ;  /* 0x000040040a153981 */ /* 0x000f22000c1e1900 */
[----:B------:R-:W-:Y:S02]  /*04f0*/  @P2 LOP3.LUT R4, R4, R23, RZ, 0x3c, !PT ;  /* 0x0000001704042212 */ /* 0x000fe400078e3cff */
[----:B------:R-:W-:Y:S01]  /*0500*/  @P2 LOP3.LUT R2, R2, R25, RZ, 0x3c, !PT ;  /* 0x0000001902022212 */ /* 0x000fe200078e3cff */
[----:B------:R-:W4:Y:S04]  /*0510*/  @P3 LDG.E R23, desc[UR4][R10.64+0x48] ;  /* 0x000048040a173981 */ /* 0x000f28000c1e1900 */
[----:B------:R-:W4:Y:S01]  /*0520*/  @P4 LDG.E R25, desc[UR4][R10.64+0x54] ;  /* 0x000054040a194981 */ /* 0x000f22000c1e1900 */
[----:B--2---:R-:W-:-:S03]  /*0530*/  @P1 LOP3.LUT R5, R5, R18, RZ, 0x3c, !PT ;  /* 0x0000001205051212 */ /* 0x004fc600078e3cff */
[----:B------:R-:W2:Y:S01]  /*0540*/  @P3 LDG.E R18, desc[UR4][R10.64+0x44] ;  /* 0x000044040a123981 */ /* 0x000ea2000c1e1900 */
[----:B---3--:R-:W-:-:S03]  /*0550*/  @P2 LOP3.LUT R5, R5, R20, RZ, 0x3c, !PT ;  /* 0x0000001405052212 */ /* 0x008fc600078e3cff */
[----:B------:R-:W3:Y:S01]  /*0560*/  @P4 LDG.E R20, desc[UR4][R10.64+0x58] ;  /* 0x000058040a144981 */ /* 0x000ee2000c1e1900 */
[----:B----4-:R-:W-:-:S03]  /*0570*/  @P3 LOP3.LUT R3, R3, R22, RZ, 0x3c, !PT ;  /* 0x0000001603033212 */ /* 0x010fc600078e3cff */
[----:B------:R-:W4:Y:S01]  /*0580*/  @P4 LDG.E R22, desc[UR4][R10.64+0x60] ;  /* 0x000060040a164981 */ /* 0x000f22000c1e1900 */
[----:B------:R-:W-:Y:S02]  /*0590*/  LOP3.LUT P0, RZ, R24, 0x80, RZ, 0xc0, !PT ;  /* 0x0000008018ff7812 */ /* 0x000fe4000780c0ff */
[----:B------:R-:W-:Y:S02]  /*05a0*/  @P5 LOP3.LUT R15, R15, R26, RZ, 0x3c, !PT ;  /* 0x0000001a0f0f5212 */ /* 0x000fe400078e3cff */
[----:B------:R-:W4:Y:S01]  /*05b0*/  @P6 LDG.E R26, desc[UR4][R10.64+0x78] ;  /* 0x000078040a1a6981 */ /* 0x000f22000c1e1900 */
[----:B------:R-:W-:-:S03]  /*05c0*/  @P3 LOP3.LUT R4, R4, R21, RZ, 0x3c, !PT ;  /* 0x0000001504043212 */ /* 0x000fc600078e3cff */
[----:B------:R-:W4:Y:S01]  /*05d0*/  @P4 LDG.E R21, desc[UR4][R10.64+0x5c] ;  /* 0x00005c040a154981 */ /* 0x000f22000c1e1900 */
[----:B------:R-:W-:-:S03]  /*05e0*/  @P3 LOP3.LUT R2, R2, R23, RZ, 0x3c, !PT ;  /* 0x0000001702023212 */ /* 0x000fc600078e3cff */
[----:B------:R-:W4:Y:S01]  /*05f0*/  @P5 LDG.E R23, desc[UR4][R10.64+0x68] ;  /* 0x000068040a175981 */ /* 0x000f22000c1e1900 */
[----:B------:R-:W-:-:S03]  /*0600*/  @P4 LOP3.LUT R4, R4, R25, RZ, 0x3c, !PT ;  /* 0x0000001904044212 */ /* 0x000fc600078e3cff */
[----:B------:R-:W4:Y:S01]  /*0610*/  @P5 LDG.E R25, desc[UR4][R10.64+0x70] ;  /* 0x000070040a195981 */ /* 0x000f22000c1e1900 */
[----:B--2---:R-:W-:-:S03]  /*0620*/  @P3 LOP3.LUT R5, R5, R18, RZ, 0x3c, !PT ;  /* 0x0000001205053212 */ /* 0x004fc600078e3cff */
[----:B------:R-:W2:Y:S01]  /*0630*/  @P5 LDG.E R18, desc[UR4][R10.64+0x6c] ;  /* 0x00006c040a125981 */ /* 0x000ea2000c1e1900 */
[----:B---3--:R-:W-:-:S03]  /*0640*/  @P4 LOP3.LUT R5, R5, R20, RZ, 0x3c, !PT ;  /* 0x0000001405054212 */ /* 0x008fc600078e3cff */
[----:B------:R-:W3:Y:S01]  /*0650*/  @P5 LDG.E R20, desc[UR4][R10.64+0x74] ;  /* 0x000074040a145981 */ /* 0x000ee2000c1e1900 */
[----:B----4-:R-:W-:-:S03]  /*0660*/  @P4 LOP3.LUT R3, R3, R22, RZ, 0x3c, !PT ;  /* 0x0000001603034212 */ /* 0x010fc600078e3cff */
[----:B------:R-:W4:Y:S01]  /*0670*/  @P0 LDG.E R22, desc[UR4][R10.64+0x8c] ;  /* 0x00008c040a160981 */ /* 0x000f22000c1e1900 */
[----:B------:R-:W-:-:S03]  /*0680*/  @P6 LOP3.LUT R15, R15, R26, RZ, 0x3c, !PT ;  /* 0x0000001a0f0f6212 */ /* 0x000fc600078e3cff */
        /* <DEDUP_REMOVED lines=13> */
[----:B------:R-:W-:Y:S02]  /*0760*/  @P6 LOP3.LUT R4, R4, R27, RZ, 0x3c, !PT ;  /* 0x0000001b04046212 */ /* 0x000fe400078e3cff */
[----:B------:R-:W-:Y:S02]  /*0770*/  @P6 LOP3.LUT R2, R2, R21, RZ, 0x3c, !PT ;  /* 0x0000001502026212 */ /* 0x000fe400078e3cff */
[----:B------:R-:W-:Y:S02]  /*0780*/  @P0 LOP3.LUT R4, R4, R23, RZ, 0x3c, !PT ;  /* 0x0000001704040212 */ /* 0x000fe400078e3cff */
[----:B------:R-:W-:Y:S02]  /*0790*/  @P0 LOP3.LUT R2, R2, R25, RZ, 0x3c, !PT ;  /* 0x0000001902020212 */ /* 0x000fe400078e3cff */
[----:B--2---:R-:W-:Y:S02]  /*07a0*/  @P6 LOP3.LUT R5, R5, R18, RZ, 0x3c, !PT ;  /* 0x0000001205056212 */ /* 0x004fe400078e3cff */
[----:B---3--:R-:W-:-:S02]  /*07b0*/  @P6 LOP3.LUT R3, R3, R20, RZ, 0x3c, !PT ;  /* 0x0000001403036212 */ /* 0x008fc400078e3cff */
[----:B----4-:R-:W-:Y:S02]  /*07c0*/  @P0 LOP3.LUT R5, R5, R22, RZ, 0x3c, !PT ;  /* 0x0000001605050212 */ /* 0x010fe400078e3cff */
[----:B------:R-:W-:Y:S02]  /*07d0*/  @P0 LOP3.LUT R3, R3, R26, RZ, 0x3c, !PT ;  /* 0x0000001a03030212 */ /* 0x000fe400078e3cff */
[----:B------:R-:W-:-:S13]  /*07e0*/  R2P PR, R24.B1, 0x7f ;  /* 0x0000007f18007804 */ /* 0x000fda0000001000 */
[----:B------:R-:W2:Y:S04]  /*07f0*/  @P0 LDG.E R18, desc[UR4][R10.64+0xa0] ;  /* 0x0000a0040a120981 */ /* 0x000ea8000c1e1900 */
[----:B------:R-:W3:Y:S04]  /*0800*/  @P1 LDG.E R22, desc[UR4][R10.64+0xb4] ;  /* 0x0000b4040a161981 */ /* 0x000ee8000c1e1900 */
[----:B------:R-:W4:Y:S04]  /*0810*/  @P2 LDG.E R26, desc[UR4][R10.64+0xc8] ;  /* 0x0000c8040a1a2981 */ /* 0x000f28000c1e1900 */
[----:B------:R-:W4:Y:S04]  /*0820*/  @P3 LDG.E R28, desc[UR4][R10.64+0xdc] ;  /* 0x0000dc040a1c3981 */ /* 0x000f28000c1e1900 */
[----:B------:R-:W4:Y:S04]  /*0830*/  @P0 LDG.E R23, desc[UR4][R10.64+0xa4] ;  /* 0x0000a4040a170981 */ /* 0x000f28000c1e1900 */
[----:B------:R-:W4:Y:S04]  /*0840*/  @P0 LDG.E R20, desc[UR4][R10.64+0xa8] ;  /* 0x0000a8040a140981 */ /* 0x000f28000c1e1900 */
[----:B------:R-:W4:Y:S04]  /*0850*/  @P4 LDG.E R25, desc[UR4][R10.64+0xf0] ;  /* 0x0000f0040a194981 */ /* 0x000f28000c1e1900 */
        /* <DEDUP_REMOVED lines=21> */
[----:B------:R-:W-:Y:S02]  /*09b0*/  LOP3.LUT P0, RZ, R24, 0x8000, RZ, 0xc0, !PT ;  /* 0x0000800018ff7812 */ /* 0x000fe4000780c0ff */
[----:B----4-:R-:W-:Y:S01]  /*09c0*/  @P5 LOP3.LUT R15, R15, R26, RZ, 0x3c, !PT ;  /* 0x0000001a0f0f5212 */ /* 0x010fe200078e3cff */
[----:B------:R-:W4:Y:S04]  /*09d0*/  @P3 LDG.E R24, desc[UR4][R10.64+0xe4] ;  /* 0x0000e4040a183981 */ /* 0x000f28000c1e1900 */
[----:B------:R-:W2:Y:S01]  /*09e0*/  @P6 LDG.E R26, desc[UR4][R10.64+0x118] ;  /* 0x000118040a1a6981 */ /* 0x000ea2000c1e1900 */
        /* <DEDUP_REMOVED lines=8> */
[----:B---3--:R-:W-:-:S03]  /*0a70*/  @P2 LOP3.LUT R3, R3, R22, RZ, 0x3c, !PT ;  /* 0x0000001603032212 */ /* 0x008fc600078e3cff */
[----:B------:R-:W3:Y:S01]  /*0a80*/  @P4 LDG.E R22, desc[UR4][R10.64+0x100] ;  /* 0x000100040a164981 */ /* 0x000ee2000c1e1900 */
[----:B--2---:R-:W-:-:S03]  /*0a90*/  @P6 LOP3.LUT R15, R15, R26, RZ, 0x3c, !PT ;  /* 0x0000001a0f0f6212 */ /* 0x004fc600078e3cff */
[----:B------:R-:W2:Y:S01]  /*0aa0*/  @P0 LDG.E R26, desc[UR4][R10.64+0x12c] ;  /* 0x00012c040a1a0981 */ /* 0x000ea2000c1e1900 */
[----:B----4-:R-:W-:-:S03]  /*0ab0*/  @P2 LOP3.LUT R2, R2, R23, RZ, 0x3c, !PT ;  /* 0x0000001702022212 */ /* 0x010fc600078e3cff */
[----:B------:R-:W4:Y:S01]  /*0ac0*/  @P4 LDG.E R23, desc[UR4][R10.64+0xfc] ;  /* 0x0000fc040a174981 */ /* 0x000f22000c1e1900 */
[----:B------:R-:W-:-:S03]  /*0ad0*/  @P2 LOP3.LUT R5, R5, R20, RZ, 0x3c, !PT ;  /* 0x0000001405052212 */ /* 0x000fc600078e3cff */
[----:B------:R-:W4:Y:S01]  /*0ae0*/  @P4 LDG.E R20, desc[UR4][R10.64+0xf8] ;  /* 0x0000f8040a144981 */ /* 0x000f22000c1e1900 */
[----:B------:R-:W-:Y:S02]  /*0af0*/  @P3 LOP3.LUT R2, R2, R27, RZ, 0x3c, !PT ;  /* 0x0000001b02023212 */ /* 0x000fe400078e3cff */
[----:B------:R-:W-:Y:S01]  /*0b00*/  @P3 LOP3.LUT R4, R4, R25, RZ, 0x3c, !PT ;  /* 0x0000001904043212 */ /* 0x000fe200078e3cff */
[----:B------:R-:W4:Y:S01]  /*0b10*/  @P5 LDG.E R27, desc[UR4][R10.64+0x110] ;  /* 0x000110040a1b5981 */ /* 0x000f22000c1e1900 */
[----:B------:R-:W-:-:S03]  /*0b20*/  @P3 LOP3.LUT R5, R5, R24, RZ, 0x3c, !PT ;  /* 0x0000001805053212 */ /* 0x000fc600078e3cff */
[----:B------:R-:W4:Y:S04]  /*0b30*/  @P5 LDG.E R25, desc[UR4][R10.64+0x108] ;  /* 0x000108040a195981 */ /* 0x000f28000c1e1900 */
        /* <DEDUP_REMOVED lines=19> */
[----:B------:R-:W-:-:S05]  /*0c70*/  VIADD R19, R19, 0x10 ;  /* 0x0000001013137836 */ /* 0x000fca0000000000 */
[----:B------:R-:W-:Y:S02]  /*0c80*/  ISETP.NE.AND P1, PT, R19, 0x20, PT ;  /* 0x000000201300780c */ /* 0x000fe40003f25270 */
[----:B------:R-:W-:Y:S02]  /*0c90*/  @P5 LOP3.LUT R3, R3, R18, RZ, 0x3c, !PT ;  /* 0x0000001203035212 */ /* 0x000fe400078e3cff */
[----:B------:R-:W-:Y:S02]  /*0ca0*/  @P6 LOP3.LUT R4, R4, R21, RZ, 0x3c, !PT ;  /* 0x0000001504046212 */ /* 0x000fe400078e3cff */
[----:B---3--:R-:W-:-:S04]  /*0cb0*/  @P6 LOP3.LUT R3, R3, R22, RZ, 0x3c, !PT ;  /* 0x0000001603036212 */ /* 0x008fc800078e3cff */
[----:B--2---:R-:W-:Y:S02]  /*0cc0*/  @P0 LOP3.LUT R3, R3, R26, RZ, 0x3c, !PT ;  /* 0x0000001a03030212 */ /* 0x004fe400078e3cff */
[----:B----4-:R-:W-:Y:S02]  /*0cd0*/  @P6 LOP3.LUT R2, R2, R23, RZ, 0x3c, !PT ;  /* 0x0000001702026212 */ /* 0x010fe400078e3cff */
[----:B------:R-:W-:Y:S02]  /*0ce0*/  @P6 LOP3.LUT R5, R5, R20, RZ, 0x3c, !PT ;  /* 0x0000001405056212 */ /* 0x000fe400078e3cff */
[----:B------:R-:W-:Y:S02]  /*0cf0*/  @P0 LOP3.LUT R2, R2, R27, RZ, 0x3c, !PT ;  /* 0x0000001b02020212 */ /* 0x000fe400078e3cff */
[----:B------:R-:W-:Y:S02]  /*0d00*/  @P0 LOP3.LUT R4, R4, R25, RZ, 0x3c, !PT ;  /* 0x0000001904040212 */ /* 0x000fe400078e3cff */
[----:B------:R-:W-:Y:S01]  /*0d10*/  @P0 LOP3.LUT R5, R5, R24, RZ, 0x3c, !PT ;  /* 0x0000001805050212 */ /* 0x000fe200078e3cff */
[----:B------:R-:W-:Y:S06]  /*0d20*/  @P1 BRA `(.L_x_38) ;  /* 0xfffffff400481947 */ /* 0x000fec000383ffff */
[----:B------:R-:W-:-:S05]  /*0d30*/  VIADD R17, R17, 0x1 ;  /* 0x0000000111117836 */ /* 0x000fca0000000000 */
[----:B------:R-:W-:-:S13]  /*0d40*/  ISETP.NE.AND P0, PT, R17, 0x5, PT ;  /* 0x000000051100780c */ /* 0x000fda0003f05270 */
[----:B------:R-:W-:Y:S05]  /*0d50*/  @P0 BRA `(.L_x_39) ;  /* 0xfffffff400300947 */ /* 0x000fea000383ffff */
[----:B------:R0:W-:Y:S01]  /*0d60*/  STG.E.64 desc[UR4][R6.64+0x8], R4 ;  /* 0x0000080406007986 */ /* 0x0001e2000c101b04 */
[----:B------:R-:W-:Y:S01]  /*0d70*/  VIADD R14, R14, 0x1 ;  /* 0x000000010e0e7836 */ /* 0x000fe20000000000 */
[----:B------:R-:W-:Y:S02]  /*0d80*/  LOP3.LUT R11, R13, 0x3, RZ, 0xc0, !PT ;  /* 0x000000030d0b7812 */ /* 0x000fe400078ec0ff */
[----:B------:R0:W-:Y:S02]  /*0d90*/  STG.E.64 desc[UR4][R6.64+0x10], R2 ;  /* 0x0000100206007986 */ /* 0x0001e4000c101b04 */
[----:B------:R-:W-:Y:S02]  /*0da0*/  ISETP.GE.U32.AND P0, PT, R14, R11, PT ;  /* 0x0000000b0e00720c */ /* 0x000fe40003f06070 */
[----:B------:R0:W-:Y:S11]  /*0db0*/  STG.E desc[UR4][R6.64+0x4], R15 ;  /* 0x0000040f06007986 */ /* 0x0001f6000c101904 */
[----:B------:R-:W-:Y:S05]  /*0dc0*/  @!P0 BRA `(.L_x_40) ;  /* 0xfffffff400048947 */ /* 0x000fea000383ffff */
.L_x_37:
[----:B------:R-:W-:Y:S05]  /*0dd0*/  BSYNC.RECONVERGENT B1 ;  /* 0x0000000000017941 */ /* 0x000fea0003800200 */
.L_x_36:
[C---:B------:R-:W-:Y:S01]  /*0de0*/  ISETP.GT.U32.AND P0, PT, R13.reuse, 0x3, PT ;  /* 0x000000030d00780c */ /* 0x040fe20003f04070 */
[----:B------:R-:W-:Y:S01]  /*0df0*/  VIADD R12, R12, 0x1 ;  /* 0x000000010c0c7836 */ /* 0x000fe20000000000 */
[--C-:B------:R-:W-:Y:S02]  /*0e00*/  SHF.R.U64 R13, R13, 0x2, R0.reuse ;  /* 0x000000020d0d7819 */ /* 0x100fe40000001200 */
[----:B------:R-:W-:Y:S02]  /*0e10*/  ISETP.GT.U32.AND.EX P0, PT, R0, RZ, PT, P0 ;  /* 0x000000ff0000720c */ /* 0x000fe40003f04100 */
[----:B------:R-:W-:-:S11]  /*0e20*/  SHF.R.U32.HI R0, RZ, 0x2, R0 ;  /* 0x00000002ff007819 */ /* 0x000fd60000011600 */
[----:B------:R-:W-:Y:S05]  /*0e30*/  @P0 BRA `(.L_x_41) ;  /* 0xfffffff000c80947 */ /* 0x000fea000383ffff */
.L_x_35:
[----:B------:R-:W-:Y:S05]  /*0e40*/  BSYNC.RECONVERGENT B0 ;  /* 0x0000000000007941 */ /* 0x000fea0003800200 */
.L_x_34:
[----:B------:R-:W-:Y:S04]  /*0e50*/  STG.E.64 desc[UR4][R6.64+0x18], RZ ;  /* 0x000018ff06007986 */ /* 0x000fe8000c101b04 */
[----:B------:R-:W-:Y:S04]  /*0e60*/  STG.E desc[UR4][R6.64+0x20], RZ ;  /* 0x000020ff06007986 */ /* 0x000fe8000c101904 */
[----:B------:R-:W-:Y:S01]  /*0e70*/  STG.E.64 desc[UR4][R6.64+0x28], RZ ;  /* 0x000028ff06007986 */ /* 0x000fe2000c101b04 */
[----:B------:R-:W-:Y:S05]  /*0e80*/  EXIT ;  /* 0x000000000000794d */ /* 0x000fea0003800000 */
.L_x_42:
        /* <DEDUP_REMOVED lines=15> */
.L_x_54:


//--------------------- .nv.global.init           --------------------------
	.section	.nv.global.init,"aw",@progbits
	.align	4
.nv.global.init:
	.type		mrg32k3aM1SubSeq,@object
	.size		mrg32k3aM1SubSeq,(mrg32k3aM2SubSeq - mrg32k3aM1SubSeq)
mrg32k3aM1SubSeq:
        /*0000*/ 	.byte	0x0b, 0xcc, 0xee, 0x04, 0x73, 0x29, 0x8b, 0x6f, 0xf6, 0x53, 0x03, 0xf6, 0x23, 0xf6, 0xea, 0xda
        /* <DEDUP_REMOVED lines=125> */
	.type		mrg32k3aM2SubSeq,@object
	.size		mrg32k3aM2SubSeq,(mrg32k3aM1 - mrg32k3aM2SubSeq)
mrg32k3aM2SubSeq:
        /* <DEDUP_REMOVED lines=126> */
	.type		mrg32k3aM1,@object
	.size		mrg32k3aM1,(mrg32k3aM1Seq - mrg32k3aM1)
mrg32k3aM1:
        /* <DEDUP_REMOVED lines=144> */
	.type		mrg32k3aM1Seq,@object
	.size		mrg32k3aM1Seq,(mrg32k3aM2 - mrg32k3aM1Seq)
mrg32k3aM1Seq:
        /* <DEDUP_REMOVED lines=144> */
	.type		mrg32k3aM2,@object
	.size		mrg32k3aM2,(mrg32k3aM2Seq - mrg32k3aM2)
mrg32k3aM2:
        /* <DEDUP_REMOVED lines=144> */
	.type		mrg32k3aM2Seq,@object
	.size		mrg32k3aM2Seq,(precalc_xorwow_matrix - mrg32k3aM2Seq)
mrg32k3aM2Seq:
        /* <DEDUP_REMOVED lines=144> */
	.type		precalc_xorwow_matrix,@object
	.size		precalc_xorwow_matrix,(precalc_xorwow_offset_matrix - precalc_xorwow_matrix)
precalc_xorwow_matrix:
        /* <DEDUP_REMOVED lines=6400> */
	.type		precalc_xorwow_offset_matrix,@object
	.size		precalc_xorwow_offset_matrix,($str$1 - precalc_xorwow_offset_matrix)
precalc_xorwow_offset_matrix:
        /* <DEDUP_REMOVED lines=6400> */
	.type		$str$1,@object
	.size		$str$1,($str$2 - $str$1)
$str$1:
        /*353c0*/ 	.byte	0x2f, 0x74, 0x6d, 0x70, 0x2f, 0x73, 0x61, 0x73, 0x73, 0x5f, 0x63, 0x75, 0x5f, 0x75, 0x31, 0x65
        /*353d0*/ 	.byte	0x74, 0x39, 0x6b, 0x6e, 0x5f, 0x2f, 0x6b, 0x2e, 0x63, 0x75, 0x00
	.type		$str$2,@object
	.size		$str$2,($str - $str$2)
$str$2:
        /*353db*/ 	.byte	0x6d, 0x79, 0x72, 0x61, 0x6e, 0x64, 0x20, 0x3e, 0x3d, 0x20, 0x6d, 0x69, 0x6e, 0x5f, 0x72, 0x61
        /*353eb*/ 	.byte	0x6e, 0x64, 0x5f, 0x69, 0x6e, 0x74, 0x5b, 0x69, 0x64, 0x78, 0x5d, 0x00
	.type		$str,@object
	.size		$str,(__unnamed_1 - $str)
$str:
        /*353f7*/ 	.byte	0x6d, 0x79, 0x72, 0x61, 0x6e, 0x64, 0x20, 0x3c, 0x3d, 0x20, 0x6d, 0x61, 0x78, 0x5f, 0x72, 0x61
        /*35407*/ 	.byte	0x6e, 0x64, 0x5f, 0x69, 0x6e, 0x74, 0x5b, 0x69, 0x64, 0x78, 0x5d, 0x00
	.type		__unnamed_1,@object
	.size		__unnamed_1,(.L_9 - __unnamed_1)
__unnamed_1:
        /*35413*/ 	.byte	0x76, 0x6f, 0x69, 0x64, 0x20, 0x67, 0x65, 0x6e, 0x65, 0x72, 0x61, 0x74, 0x65, 0x5f, 0x6b, 0x65
        /*35423*/ 	.byte	0x72, 0x6e, 0x65, 0x6c, 0x28, 0x63, 0x75, 0x72, 0x61, 0x6e, 0x64, 0x53, 0x74, 0x61, 0x74, 0x65
        /*35433*/ 	.byte	0x58, 0x4f, 0x52, 0x57, 0x4f, 0x57, 0x20, 0x2a, 0x2c, 0x20, 0x75, 0x6e, 0x73, 0x69, 0x67, 0x6e
        /*35443*/ 	.byte	0x65, 0x64, 0x20, 0x69, 0x6e, 0x74, 0x2c, 0x20, 0x63, 0x6f, 0x6e, 0x73, 0x74, 0x20, 0x75, 0x6e
        /*35453*/ 	.byte	0x73, 0x69, 0x67, 0x6e, 0x65, 0x64, 0x20, 0x69, 0x6e, 0x74, 0x20, 0x2a, 0x2c, 0x20, 0x63, 0x6f
        /*35463*/ 	.byte	0x6e, 0x73, 0x74, 0x20, 0x75, 0x6e, 0x73, 0x69, 0x67, 0x6e, 0x65, 0x64, 0x20, 0x69, 0x6e, 0x74
        /*35473*/ 	.byte	0x20, 0x2a, 0x2c, 0x20, 0x75, 0x6e, 0x73, 0x69, 0x67, 0x6e, 0x65, 0x64, 0x20, 0x69, 0x6e, 0x74
        /*35483*/ 	.byte	0x20, 0x2a, 0x29, 0x00
.L_9:


//--------------------- .nv.shared.reserved.0     --------------------------
	.section	.nv.shared.reserved.0,"aw",@nobits
	.weak		__nv_reservedSMEM_offset_0_alias
	.size		__nv_reservedSMEM_offset_0_alias, 0, 64
	.other		__nv_reservedSMEM_offset_0_alias,@"STO_CUDA_RESERVED_SHARED STV_DEFAULT"
__nv_reservedSMEM_offset_0_alias:
	.zero		0
	.zero		64


//--------------------- .nv.shared._Z19multiplyMatrixPointPfS_S_ --------------------------
	.section	.nv.shared._Z19multiplyMatrixPointPfS_S_,"aw",@nobits
	.sectionflags	@""
	.align	4
.nv.shared._Z19multiplyMatrixPointPfS_S_:
	.zero		1028


//--------------------- .nv.constant0._Z19multiScalaronMatrixfPfi --------------------------
	.section	.nv.constant0._Z19multiScalaronMatrixfPfi,"a",@progbits
	.sectionflags	@""
	.align	4
.nv.constant0._Z19multiScalaronMatrixfPfi:
	.zero		916


//--------------------- .nv.constant0._Z9error_outPfS_S_i --------------------------
	.section	.nv.constant0._Z9error_outPfS_S_i,"a",@progbits
	.sectionflags	@""
	.align	4
.nv.constant0._Z9error_outPfS_S_i:
	.zero		924


//--------------------- .nv.constant0._Z9valid_outPfS_i --------------------------
	.section	.nv.constant0._Z9valid_outPfS_i,"a",@progbits
	.sectionflags	@""
	.align	4
.nv.constant0._Z9valid_outPfS_i:
	.zero		916


//--------------------- .nv.constant0._Z19multiplyMatrixPointPfS_S_ --------------------------
	.section	.nv.constant0._Z19multiplyMatrixPointPfS_S_,"a",@progbits
	.sectionflags	@""
	.align	4
.nv.constant0._Z19multiplyMatrixPointPfS_S_:
	.zero		920


//--------------------- .nv.constant0._Z8cuda_logPfi --------------------------
	.section	.nv.constant0._Z8cuda_logPfi,"a",@progbits
	.sectionflags	@""
	.align	4
.nv.constant0._Z8cuda_logPfi:
	.zero		908


//--------------------- .nv.constant0._Z7count_PPKfS0_Pfi --------------------------
	.section	.nv.constant0._Z7count_PPKfS0_Pfi,"a",@progbits
	.sectionflags	@""
	.align	4
.nv.constant0._Z7count_PPKfS0_Pfi:
	.zero		924


//--------------------- .nv.constant0._Z12add_matrixesPfS_S_ii --------------------------
	.section	.nv.constant0._Z12add_matrixesPfS_S_ii,"a",@progbits
	.sectionflags	@""
	.align	4
.nv.constant0._Z12add_matrixesPfS_S_ii:
	.zero		928


//--------------------- .nv.constant0._Z22repeat_vector_tomatrixPKfjPfjj --------------------------
	.section	.nv.constant0._Z22repeat_vector_tomatrixPKfjPfjj,"a",@progbits
	.sectionflags	@""
	.align	4
.nv.constant0._Z22repeat_vector_tomatrixPKfjPfjj:
	.zero		928


//--------------------- .nv.constant0._Z5dTanhPfi --------------------------
	.section	.nv.constant0._Z5dTanhPfi,"a",@progbits
	.sectionflags	@""
	.align	4
.nv.constant0._Z5dTanhPfi:
	.zero		908


//--------------------- .nv.constant0._Z9cuda_tanhPfi --------------------------
	.section	.nv.constant0._Z9cuda_tanhPfi,"a",@progbits
	.sectionflags	@""
	.align	4
.nv.constant0._Z9cuda_tanhPfi:
	.zero		908


//--------------------- .nv.constant0._Z15generate_kernelP17curandStateXORWOWjPKjS2_Pj --------------------------
	.section	.nv.constant0._Z15generate_kernelP17curandStateXORWOWjPKjS2_Pj,"a",@progbits
	.sectionflags	@""
	.align	4
.nv.constant0._Z15generate_kernelP17curandStateXORWOWjPKjS2_Pj:
	.zero		936


//--------------------- .nv.constant0._Z12setup_kernelP17curandStateXORWOW --------------------------
	.section	.nv.constant0._Z12setup_kernelP17curandStateXORWOW,"a",@progbits
	.sectionflags	@""
	.align	4
.nv.constant0._Z12setup_kernelP17curandStateXORWOW:
	.zero		904


//--------------------- SYMBOLS --------------------------

	.type		.nv.reservedSmem.offset0,@object
	.size		.nv.reservedSmem.offset0,0x4
	.type		.nv.reservedSmem.cap,@object
	.size		.nv.reservedSmem.cap,0x4
	.type		__assertfail,@function
